//
// Generated by NVIDIA NVVM Compiler
//
// Compiler Build ID: CL-36424714
// Cuda compilation tools, release 13.0, V13.0.88
// Based on NVVM 20.0.0
//

.version 9.0
.target sm_100
.address_size 64

	// .globl	_Z13mergeVec_halfIxEvPT_S1_l

.visible .entry _Z13mergeVec_halfIxEvPT_S1_l(
	.param .u64 .ptr .align 1 _Z13mergeVec_halfIxEvPT_S1_l_param_0,
	.param .u64 .ptr .align 1 _Z13mergeVec_halfIxEvPT_S1_l_param_1,
	.param .u64 _Z13mergeVec_halfIxEvPT_S1_l_param_2
)
{
	.reg .pred 	%p<23>;
	.reg .b32 	%r<2>;
	.reg .b64 	%rd<170>;

	ld.param.u64 	%rd85, [_Z13mergeVec_halfIxEvPT_S1_l_param_0];
	ld.param.u64 	%rd86, [_Z13mergeVec_halfIxEvPT_S1_l_param_1];
	ld.param.u64 	%rd84, [_Z13mergeVec_halfIxEvPT_S1_l_param_2];
	cvta.to.global.u64 	%rd1, %rd86;
	cvta.to.global.u64 	%rd2, %rd85;
	mov.u32 	%r1, %ctaid.x;
	cvt.u64.u32 	%rd87, %r1;
	mul.lo.s64 	%rd3, %rd84, %rd87;
	add.s64 	%rd88, %rd3, %rd84;
	add.s64 	%rd89, %rd3, %rd88;
	add.s64 	%rd90, %rd89, -1;
	shr.u64 	%rd91, %rd90, 63;
	add.s64 	%rd92, %rd90, %rd91;
	shr.s64 	%rd93, %rd92, 1;
	add.s64 	%rd6, %rd93, 1;
	setp.gt.s64 	%p1, %rd3, %rd93;
	setp.ge.s64 	%p2, %rd6, %rd88;
	or.pred  	%p3, %p1, %p2;
	mov.u64 	%rd141, %rd3;
	mov.u64 	%rd140, %rd6;
	mov.u64 	%rd146, %rd3;
	@%p3 bra 	$L__BB0_6;
	mov.u64 	%rd146, %rd3;
	mov.u64 	%rd140, %rd6;
	mov.u64 	%rd141, %rd3;
$L__BB0_2:
	shl.b64 	%rd94, %rd141, 3;
	add.s64 	%rd95, %rd2, %rd94;
	ld.global.u64 	%rd10, [%rd95];
	shl.b64 	%rd96, %rd140, 3;
	add.s64 	%rd97, %rd2, %rd96;
	ld.global.u64 	%rd11, [%rd97];
	setp.gt.s64 	%p4, %rd10, %rd11;
	@%p4 bra 	$L__BB0_4;
	shl.b64 	%rd98, %rd146, 3;
	add.s64 	%rd99, %rd1, %rd98;
	st.global.u64 	[%rd99], %rd10;
	add.s64 	%rd141, %rd141, 1;
	bra.uni 	$L__BB0_5;
$L__BB0_4:
	shl.b64 	%rd100, %rd146, 3;
	add.s64 	%rd101, %rd1, %rd100;
	st.global.u64 	[%rd101], %rd11;
	add.s64 	%rd140, %rd140, 1;
$L__BB0_5:
	add.s64 	%rd146, %rd146, 1;
	setp.le.s64 	%p5, %rd141, %rd93;
	setp.lt.s64 	%p6, %rd140, %rd88;
	and.pred  	%p7, %p5, %p6;
	@%p7 bra 	$L__BB0_2;
$L__BB0_6:
	setp.lt.s64 	%p8, %rd93, %rd141;
	@%p8 bra 	$L__BB0_13;
	sub.s64 	%rd102, %rd6, %rd141;
	and.b64  	%rd147, %rd102, 3;
	setp.eq.s64 	%p9, %rd147, 0;
	mov.u64 	%rd151, %rd141;
	@%p9 bra 	$L__BB0_10;
	shl.b64 	%rd103, %rd146, 3;
	add.s64 	%rd149, %rd1, %rd103;
	shl.b64 	%rd104, %rd141, 3;
	add.s64 	%rd148, %rd2, %rd104;
	add.s64 	%rd146, %rd146, %rd147;
	add.s64 	%rd151, %rd141, %rd147;
$L__BB0_9:
	.pragma "nounroll";
	ld.global.u64 	%rd105, [%rd148];
	st.global.u64 	[%rd149], %rd105;
	add.s64 	%rd149, %rd149, 8;
	add.s64 	%rd148, %rd148, 8;
	add.s64 	%rd147, %rd147, -1;
	setp.ne.s64 	%p10, %rd147, 0;
	@%p10 bra 	$L__BB0_9;
$L__BB0_10:
	sub.s64 	%rd106, %rd93, %rd141;
	setp.lt.u64 	%p11, %rd106, 3;
	@%p11 bra 	$L__BB0_20;
	shl.b64 	%rd107, %rd151, 3;
	add.s64 	%rd108, %rd107, %rd2;
	add.s64 	%rd162, %rd108, 16;
	sub.s64 	%rd161, %rd6, %rd151;
	shl.b64 	%rd109, %rd146, 3;
	add.s64 	%rd110, %rd109, %rd1;
	add.s64 	%rd160, %rd110, 16;
$L__BB0_12:
	ld.global.u64 	%rd111, [%rd162+-16];
	st.global.u64 	[%rd160+-16], %rd111;
	ld.global.u64 	%rd112, [%rd162+-8];
	st.global.u64 	[%rd160+-8], %rd112;
	ld.global.u64 	%rd113, [%rd162];
	st.global.u64 	[%rd160], %rd113;
	ld.global.u64 	%rd114, [%rd162+8];
	st.global.u64 	[%rd160+8], %rd114;
	add.s64 	%rd162, %rd162, 32;
	add.s64 	%rd161, %rd161, -4;
	add.s64 	%rd160, %rd160, 32;
	setp.ne.s64 	%p12, %rd161, 0;
	@%p12 bra 	$L__BB0_12;
	bra.uni 	$L__BB0_20;
$L__BB0_13:
	setp.ge.s64 	%p13, %rd140, %rd88;
	@%p13 bra 	$L__BB0_20;
	sub.s64 	%rd115, %rd88, %rd140;
	and.b64  	%rd152, %rd115, 3;
	setp.eq.s64 	%p14, %rd152, 0;
	mov.u64 	%rd159, %rd140;
	@%p14 bra 	$L__BB0_17;
	shl.b64 	%rd116, %rd146, 3;
	add.s64 	%rd154, %rd1, %rd116;
	shl.b64 	%rd117, %rd140, 3;
	add.s64 	%rd153, %rd2, %rd117;
	add.s64 	%rd146, %rd146, %rd152;
	add.s64 	%rd159, %rd140, %rd152;
$L__BB0_16:
	.pragma "nounroll";
	ld.global.u64 	%rd118, [%rd153];
	st.global.u64 	[%rd154], %rd118;
	add.s64 	%rd154, %rd154, 8;
	add.s64 	%rd153, %rd153, 8;
	add.s64 	%rd152, %rd152, -1;
	setp.ne.s64 	%p15, %rd152, 0;
	@%p15 bra 	$L__BB0_16;
$L__BB0_17:
	sub.s64 	%rd119, %rd140, %rd88;
	setp.gt.u64 	%p16, %rd119, -4;
	@%p16 bra 	$L__BB0_20;
	shl.b64 	%rd120, %rd159, 3;
	add.s64 	%rd121, %rd120, %rd2;
	add.s64 	%rd158, %rd121, 16;
	shl.b64 	%rd122, %rd146, 3;
	add.s64 	%rd123, %rd122, %rd1;
	add.s64 	%rd157, %rd123, 16;
$L__BB0_19:
	ld.global.u64 	%rd124, [%rd158+-16];
	st.global.u64 	[%rd157+-16], %rd124;
	ld.global.u64 	%rd125, [%rd158+-8];
	st.global.u64 	[%rd157+-8], %rd125;
	ld.global.u64 	%rd126, [%rd158];
	st.global.u64 	[%rd157], %rd126;
	ld.global.u64 	%rd127, [%rd158+8];
	st.global.u64 	[%rd157+8], %rd127;
	add.s64 	%rd159, %rd159, 4;
	add.s64 	%rd158, %rd158, 32;
	add.s64 	%rd157, %rd157, 32;
	setp.lt.s64 	%p17, %rd159, %rd88;
	@%p17 bra 	$L__BB0_19;
$L__BB0_20:
	setp.lt.s64 	%p18, %rd84, 1;
	@%p18 bra 	$L__BB0_27;
	add.s64 	%rd128, %rd3, 1;
	max.s64 	%rd63, %rd88, %rd128;
	sub.s64 	%rd129, %rd63, %rd3;
	and.b64  	%rd64, %rd129, 3;
	setp.eq.s64 	%p19, %rd64, 0;
	mov.u64 	%rd169, %rd3;
	@%p19 bra 	$L__BB0_24;
	shl.b64 	%rd130, %rd3, 3;
	add.s64 	%rd165, %rd2, %rd130;
	add.s64 	%rd164, %rd1, %rd130;
	neg.s64 	%rd163, %rd64;
	add.s64 	%rd169, %rd3, %rd64;
$L__BB0_23:
	.pragma "nounroll";
	ld.global.u64 	%rd131, [%rd164];
	st.global.u64 	[%rd165], %rd131;
	add.s64 	%rd165, %rd165, 8;
	add.s64 	%rd164, %rd164, 8;
	add.s64 	%rd163, %rd163, 1;
	setp.ne.s64 	%p20, %rd163, 0;
	@%p20 bra 	$L__BB0_23;
$L__BB0_24:
	sub.s64 	%rd132, %rd3, %rd63;
	setp.gt.u64 	%p21, %rd132, -4;
	@%p21 bra 	$L__BB0_27;
	shl.b64 	%rd133, %rd169, 3;
	add.s64 	%rd134, %rd133, 16;
	add.s64 	%rd168, %rd1, %rd134;
	add.s64 	%rd167, %rd2, %rd134;
$L__BB0_26:
	ld.global.u64 	%rd135, [%rd168+-16];
	st.global.u64 	[%rd167+-16], %rd135;
	ld.global.u64 	%rd136, [%rd168+-8];
	st.global.u64 	[%rd167+-8], %rd136;
	ld.global.u64 	%rd137, [%rd168];
	st.global.u64 	[%rd167], %rd137;
	ld.global.u64 	%rd138, [%rd168+8];
	st.global.u64 	[%rd167+8], %rd138;
	add.s64 	%rd169, %rd169, 4;
	add.s64 	%rd168, %rd168, 32;
	add.s64 	%rd167, %rd167, 32;
	setp.lt.s64 	%p22, %rd169, %rd88;
	@%p22 bra 	$L__BB0_26;
$L__BB0_27:
	ret;

}


// ===== COMPILED SASS (sm_100) =====

	.target	sm_100

	.elftype	@"ET_EXEC"


//--------------------- .note.nv.tkinfo           --------------------------
	.section	.note.nv.tkinfo,"",@"SHT_NOTE"
	.sectionflags	@"SHF_NOTE_NV_TKINFO"
	.tkinfo
        /*0018*/ 	.word	0x00000002
        /*0030*/ 	.string	""
        /*0030*/ 	.string	"ptxas"
        /*0030*/ 	.string	"Cuda compilation tools, release 13.0, V13.0.88"
        /*0030*/ 	.string	"Build cuda_13.0.r13.0/compiler.36424714_0"
        /*0030*/ 	.string	"-arch sm_100 -m 64 "



//--------------------- .note.nv.cuinfo           --------------------------
	.section	.note.nv.cuinfo,"",@"SHT_NOTE"
	.sectionflags	@"SHF_NOTE_NV_CUINFO"
        /*0018*/ 	.short	0x0002
        /*001a*/ 	.short	0x0064
        /*001c*/ 	.short	0x0082
	.zero		2


//--------------------- .nv.info                  --------------------------
	.section	.nv.info,"",@"SHT_CUDA_INFO"
	.align	4


	//----- nvinfo : EIATTR_REGCOUNT
	.align		4
        /*0000*/ 	.byte	0x04, 0x2f
        /*0002*/ 	.short	(.L_1 - .L_0)
	.align		4
.L_0:
        /*0004*/ 	.word	index@(_Z13mergeVec_halfIxEvPT_S1_l)
        /*0008*/ 	.word	0x0000001e


	//----- nvinfo : EIATTR_FRAME_SIZE
	.align		4
.L_1:
        /*000c*/ 	.byte	0x04, 0x11
        /*000e*/ 	.short	(.L_3 - .L_2)
	.align		4
.L_2:
        /*0010*/ 	.word	index@(_Z13mergeVec_halfIxEvPT_S1_l)
        /*0014*/ 	.word	0x00000000


	//----- nvinfo : EIATTR_MIN_STACK_SIZE
	.align		4
.L_3:
        /*0018*/ 	.byte	0x04, 0x12
        /*001a*/ 	.short	(.L_5 - .L_4)
	.align		4
.L_4:
        /*001c*/ 	.word	index@(_Z13mergeVec_halfIxEvPT_S1_l)
        /*0020*/ 	.word	0x00000000
.L_5:


//--------------------- .nv.compat                --------------------------
	.section	.nv.compat,"",@"SHT_CUDA_COMPAT_INFO"
	.align	4
        /*0000*/ 	.byte	0x02, 0x09, 0x00, 0x00, 0x02, 0x02, 0x01, 0x00, 0x02, 0x05, 0x05, 0x00, 0x03, 0x07, 0x01, 0x01
        /*0010*/ 	.byte	0x02, 0x03, 0x00, 0x00, 0x02, 0x06, 0x01, 0x00, 0x04, 0x0b, 0x08, 0x00, 0x09, 0x00, 0x00, 0x00
        /*0020*/ 	.byte	0x00, 0x00, 0x00, 0x00


//--------------------- .nv.info._Z13mergeVec_halfIxEvPT_S1_l --------------------------
	.section	.nv.info._Z13mergeVec_halfIxEvPT_S1_l,"",@"SHT_CUDA_INFO"
	.sectionflags	@""
	.align	4


	//----- nvinfo : EIATTR_CUDA_API_VERSION
	.align		4
        /*0000*/ 	.byte	0x04, 0x37
        /*0002*/ 	.short	(.L_7 - .L_6)
.L_6:
        /*0004*/ 	.word	0x00000082


	//----- nvinfo : EIATTR_KPARAM_INFO
	.align		4
.L_7:
        /*0008*/ 	.byte	0x04, 0x17
        /*000a*/ 	.short	(.L_9 - .L_8)
.L_8:
        /*000c*/ 	.word	0x00000000
        /*0010*/ 	.short	0x0002
        /*0012*/ 	.short	0x0010
        /*0014*/ 	.byte	0x00, 0xf0, 0x21, 0x00


	//----- nvinfo : EIATTR_KPARAM_INFO
	.align		4
.L_9:
        /*0018*/ 	.byte	0x04, 0x17
        /*001a*/ 	.short	(.L_11 - .L_10)
.L_10:
        /*001c*/ 	.word	0x00000000
        /*0020*/ 	.short	0x0001
        /*0022*/ 	.short	0x0008
        /*0024*/ 	.byte	0x00, 0xf5, 0x21, 0x00


	//----- nvinfo : EIATTR_KPARAM_INFO
	.align		4
.L_11:
        /*0028*/ 	.byte	0x04, 0x17
        /*002a*/ 	.short	(.L_13 - .L_12)
.L_12:
        /*002c*/ 	.word	0x00000000
        /*0030*/ 	.short	0x0000
        /*0032*/ 	.short	0x0000
        /*0034*/ 	.byte	0x00, 0xf5, 0x21, 0x00


	//----- nvinfo : EIATTR_SPARSE_MMA_MASK
	.align		4
.L_13:
        /*0038*/ 	.byte	0x03, 0x50
        /*003a*/ 	.short	0x0000


	//----- nvinfo : EIATTR_MAXREG_COUNT
	.align		4
        /*003c*/ 	.byte	0x03, 0x1b
        /*003e*/ 	.short	0x00ff


	//----- nvinfo : EIATTR_MERCURY_ISA_VERSION
	.align		4
        /*0040*/ 	.byte	0x03, 0x5f
        /*0042*/ 	.short	0x0101


	//----- nvinfo : EIATTR_VRC_CTA_INIT_COUNT
	.align		4
        /*0044*/ 	.byte	0x02, 0x4a
	.zero		1
	.zero		1


	//----- nvinfo : EIATTR_EXIT_INSTR_OFFSETS
	.align		4
        /*0048*/ 	.byte	0x04, 0x1c
        /*004a*/ 	.short	(.L_15 - .L_14)


	//   ....[0]....
.L_14:
        /*004c*/ 	.word	0x00001740


	//   ....[1]....
        /*0050*/ 	.word	0x000019f0


	//   ....[2]....
        /*0054*/ 	.word	0x00001ff0


	//   ....[3]....
        /*0058*/ 	.word	0x00002080


	//----- nvinfo : EIATTR_CBANK_PARAM_SIZE
	.align		4
.L_15:
        /*005c*/ 	.byte	0x03, 0x19
        /*005e*/ 	.short	0x0018


	//----- nvinfo : EIATTR_PARAM_CBANK
	.align		4
        /*0060*/ 	.byte	0x04, 0x0a
        /*0062*/ 	.short	(.L_17 - .L_16)
	.align		4
.L_16:
        /*0064*/ 	.word	index@(.nv.constant0._Z13mergeVec_halfIxEvPT_S1_l)
        /*0068*/ 	.short	0x0380
        /*006a*/ 	.short	0x0018


	//----- nvinfo : EIATTR_SW_WAR
	.align		4
.L_17:
        /*006c*/ 	.byte	0x04, 0x36
        /*006e*/ 	.short	(.L_19 - .L_18)
.L_18:
        /*0070*/ 	.word	0x00000008
.L_19:


//--------------------- .nv.callgraph             --------------------------
	.section	.nv.callgraph,"",@"SHT_CUDA_CALLGRAPH"
	.align	4
	.sectionentsize	8
	.align		4
        /*0000*/ 	.word	0x00000000
	.align		4
        /*0004*/ 	.word	0xffffffff
	.align		4
        /*0008*/ 	.word	0x00000000
	.align		4
        /*000c*/ 	.word	0xfffffffe
	.align		4
        /*0010*/ 	.word	0x00000000
	.align		4
        /*0014*/ 	.word	0xfffffffd
	.align		4
        /*0018*/ 	.word	0x00000000
	.align		4
        /*001c*/ 	.word	0xfffffffc


//--------------------- .text._Z13mergeVec_halfIxEvPT_S1_l --------------------------
	.section	.text._Z13mergeVec_halfIxEvPT_S1_l,"ax",@progbits
	.align	128
        .global         _Z13mergeVec_halfIxEvPT_S1_l
        .type           _Z13mergeVec_halfIxEvPT_S1_l,@function
        .size           _Z13mergeVec_halfIxEvPT_S1_l,(.L_x_23 - _Z13mergeVec_halfIxEvPT_S1_l)
        .other          _Z13mergeVec_halfIxEvPT_S1_l,@"STO_CUDA_ENTRY STV_DEFAULT"
_Z13mergeVec_halfIxEvPT_S1_l:
.text._Z13mergeVec_halfIxEvPT_S1_l:
[----:B------:R-:W-:Y:S08]  /*0000*/  LDC R1, c[0x0][0x37c] ;  /* 0x0000df00ff017b82 */ /* 0x000ff00000000800 */
[----:B------:R-:W0:Y:S08]  /*0010*/  S2UR UR4, SR_CTAID.X ;  /* 0x00000000000479c3 */ /* 0x000e300000002500 */
[----:B------:R-:W0:Y:S02]  /*0020*/  LDC.64 R2, c[0x0][0x390] ;  /* 0x0000e400ff027b82 */ /* 0x000e240000000a00 */
[----:B0-----:R-:W-:-:S04]  /*0030*/  IMAD.WIDE.U32 R14, R2, UR4, RZ ;  /* 0x00000004020e7c25 */ /* 0x001fc8000f8e00ff */
[----:B------:R-:W-:Y:S01]  /*0040*/  IMAD R0, R3, UR4, R15 ;  /* 0x0000000403007c24 */ /* 0x000fe2000f8e020f */
[----:B------:R-:W-:Y:S01]  /*0050*/  IADD3 R2, P0, PT, R14, R2, RZ ;  /* 0x000000020e027210 */ /* 0x000fe20007f1e0ff */
[----:B------:R-:W0:Y:S01]  /*0060*/  LDCU.64 UR4, c[0x0][0x358] ;  /* 0x00006b00ff0477ac */ /* 0x000e220008000a00 */
[--C-:B------:R-:W-:Y:S02]  /*0070*/  IMAD.MOV.U32 R8, RZ, RZ, R14.reuse ;  /* 0x000000ffff087224 */ /* 0x100fe400078e000e */
[----:B------:R-:W-:Y:S02]  /*0080*/  IMAD.MOV.U32 R10, RZ, RZ, R14 ;  /* 0x000000ffff0a7224 */ /* 0x000fe400078e000e */
[----:B------:R-:W-:Y:S01]  /*0090*/  IMAD.X R3, R0, 0x1, R3, P0 ;  /* 0x0000000100037824 */ /* 0x000fe200000e0603 */
[----:B------:R-:W-:Y:S01]  /*00a0*/  IADD3 R4, P0, P1, R14, -0x1, R2 ;  /* 0xffffffff0e047810 */ /* 0x000fe2000791e002 */
[--C-:B------:R-:W-:Y:S02]  /*00b0*/  IMAD.MOV.U32 R22, RZ, RZ, R0.reuse ;  /* 0x000000ffff167224 */ /* 0x100fe400078e0000 */
[----:B------:R-:W-:Y:S01]  /*00c0*/  IMAD.MOV.U32 R9, RZ, RZ, R0 ;  /* 0x000000ffff097224 */ /* 0x000fe200078e0000 */
[----:B------:R-:W-:-:S04]  /*00d0*/  IADD3.X R7, PT, PT, R0, -0x1, R3, P0, P1 ;  /* 0xffffffff00077810 */ /* 0x000fc800007e2403 */
[----:B------:R-:W-:-:S05]  /*00e0*/  LEA.HI R4, P0, R7, R4, RZ, 0x1 ;  /* 0x0000000407047211 */ /* 0x000fca00078108ff */
[----:B------:R-:W-:-:S05]  /*00f0*/  IMAD.X R7, RZ, RZ, R7, P0 ;  /* 0x000000ffff077224 */ /* 0x000fca00000e0607 */
[--C-:B------:R-:W-:Y:S02]  /*0100*/  SHF.R.S64 R4, R4, 0x1, R7.reuse ;  /* 0x0000000104047819 */ /* 0x100fe40000001007 */
[----:B------:R-:W-:Y:S02]  /*0110*/  SHF.R.S32.HI R7, RZ, 0x1, R7 ;  /* 0x00000001ff077819 */ /* 0x000fe40000011407 */
[----:B------:R-:W-:-:S04]  /*0120*/  IADD3 R5, P1, PT, R4, 0x1, RZ ;  /* 0x0000000104057810 */ /* 0x000fc80007f3e0ff */
[----:B------:R-:W-:Y:S01]  /*0130*/  ISETP.GE.U32.AND P0, PT, R5, R2, PT ;  /* 0x000000020500720c */ /* 0x000fe20003f06070 */
[----:B------:R-:W-:Y:S01]  /*0140*/  IMAD.X R6, RZ, RZ, R7, P1 ;  /* 0x000000ffff067224 */ /* 0x000fe200008e0607 */
[----:B------:R-:W-:Y:S01]  /*0150*/  ISETP.GT.U32.AND P1, PT, R14, R4, PT ;  /* 0x000000040e00720c */ /* 0x000fe20003f24070 */
[----:B------:R-:W-:Y:S02]  /*0160*/  IMAD.MOV.U32 R11, RZ, RZ, R5 ;  /* 0x000000ffff0b7224 */ /* 0x000fe400078e0005 */
[----:B------:R-:W-:Y:S01]  /*0170*/  IMAD.MOV.U32 R24, RZ, RZ, R6 ;  /* 0x000000ffff187224 */ /* 0x000fe200078e0006 */
[----:B------:R-:W-:-:S04]  /*0180*/  ISETP.GE.AND.EX P0, PT, R6, R3, PT, P0 ;  /* 0x000000030600720c */ /* 0x000fc80003f06300 */
[----:B------:R-:W-:-:S13]  /*0190*/  ISETP.GT.OR.EX P0, PT, R0, R7, P0, P1 ;  /* 0x000000070000720c */ /* 0x000fda0000704710 */
[----:B0-----:R-:W-:Y:S05]  /*01a0*/  @P0 BRA `(.L_x_0) ;  /* 0x00000000008c0947 */ /* 0x001fea0003800000 */
[----:B------:R-:W0:Y:S01]  /*01b0*/  LDC.64 R16, c[0x0][0x388] ;  /* 0x0000e200ff107b82 */ /* 0x000e220000000a00 */
[----:B------:R-:W-:Y:S02]  /*01c0*/  IMAD.MOV.U32 R10, RZ, RZ, R14 ;  /* 0x000000ffff0a7224 */ /* 0x000fe400078e000e */
[----:B------:R-:W-:Y:S02]  /*01d0*/  IMAD.MOV.U32 R9, RZ, RZ, R0 ;  /* 0x000000ffff097224 */ /* 0x000fe400078e0000 */
[----:B------:R-:W-:Y:S02]  /*01e0*/  IMAD.MOV.U32 R11, RZ, RZ, R5 ;  /* 0x000000ffff0b7224 */ /* 0x000fe400078e0005 */
[----:B------:R-:W-:Y:S01]  /*01f0*/  IMAD.MOV.U32 R24, RZ, RZ, R6 ;  /* 0x000000ffff187224 */ /* 0x000fe200078e0006 */
[----:B------:R-:W1:Y:S01]  /*0200*/  LDC.64 R18, c[0x0][0x380] ;  /* 0x0000e000ff127b82 */ /* 0x000e620000000a00 */
[----:B------:R-:W-:Y:S02]  /*0210*/  IMAD.MOV.U32 R8, RZ, RZ, R14 ;  /* 0x000000ffff087224 */ /* 0x000fe400078e000e */
[----:B------:R-:W-:-:S07]  /*0220*/  IMAD.MOV.U32 R22, RZ, RZ, R0 ;  /* 0x000000ffff167224 */ /* 0x000fce00078e0000 */
.L_x_3:
[CC--:B01----:R-:W-:Y:S02]  /*0230*/  LEA R12, P0, R8.reuse, R18.reuse, 0x3 ;  /* 0x00000012080c7211 */ /* 0x0c3fe400078018ff */
[C---:B------:R-:W-:Y:S02]  /*0240*/  LEA R20, P1, R11.reuse, R18, 0x3 ;  /* 0x000000120b147211 */ /* 0x040fe400078218ff */
[-C--:B------:R-:W-:Y:S02]  /*0250*/  LEA.HI.X R13, R8, R19.reuse, R22, 0x3, P0 ;  /* 0x00000013080d7211 */ /* 0x080fe400000f1c16 */
[----:B------:R-:W-:-:S04]  /*0260*/  LEA.HI.X R21, R11, R19, R24, 0x3, P1 ;  /* 0x000000130b157211 */ /* 0x000fc800008f1c18 */
[----:B------:R-:W2:Y:S04]  /*0270*/  LDG.E.64 R12, desc[UR4][R12.64] ;  /* 0x000000040c0c7981 */ /* 0x000ea8000c1e1b00 */
[----:B------:R-:W2:Y:S02]  /*0280*/  LDG.E.64 R20, desc[UR4][R20.64] ;  /* 0x0000000414147981 */ /* 0x000ea4000c1e1b00 */
[----:B--2---:R-:W-:-:S04]  /*0290*/  ISETP.GT.U32.AND P0, PT, R12, R20, PT ;  /* 0x000000140c00720c */ /* 0x004fc80003f04070 */
[----:B------:R-:W-:-:S13]  /*02a0*/  ISETP.GT.AND.EX P0, PT, R13, R21, PT, P0 ;  /* 0x000000150d00720c */ /* 0x000fda0003f04300 */
[----:B------:R-:W-:Y:S05]  /*02b0*/  @P0 BRA `(.L_x_1) ;  /* 0x0000000000180947 */ /* 0x000fea0003800000 */
[----:B0-----:R-:W-:-:S04]  /*02c0*/  LEA R20, P0, R10, R16, 0x3 ;  /* 0x000000100a147211 */ /* 0x001fc800078018ff */
[----:B------:R-:W-:Y:S02]  /*02d0*/  LEA.HI.X R21, R10, R17, R9, 0x3, P0 ;  /* 0x000000110a157211 */ /* 0x000fe400000f1c09 */
[----:B------:R-:W-:-:S03]  /*02e0*/  IADD3 R8, P0, PT, R8, 0x1, RZ ;  /* 0x0000000108087810 */ /* 0x000fc60007f1e0ff */
[----:B------:R0:W-:Y:S02]  /*02f0*/  STG.E.64 desc[UR4][R20.64], R12 ;  /* 0x0000000c14007986 */ /* 0x0001e4000c101b04 */
[----:B------:R-:W-:Y:S01]  /*0300*/  IMAD.X R22, RZ, RZ, R22, P0 ;  /* 0x000000ffff167224 */ /* 0x000fe200000e0616 */
[----:B------:R-:W-:Y:S07]  /*0310*/  BRA `(.L_x_2) ;  /* 0x0000000000147947 */ /* 0x000fee0003800000 */
.L_x_1:
[----:B0-----:R-:W-:-:S04]  /*0320*/  LEA R12, P0, R10, R16, 0x3 ;  /* 0x000000100a0c7211 */ /* 0x001fc800078018ff */
[----:B------:R-:W-:Y:S02]  /*0330*/  LEA.HI.X R13, R10, R17, R9, 0x3, P0 ;  /* 0x000000110a0d7211 */ /* 0x000fe400000f1c09 */
[----:B------:R-:W-:-:S03]  /*0340*/  IADD3 R11, P0, PT, R11, 0x1, RZ ;  /* 0x000000010b0b7810 */ /* 0x000fc60007f1e0ff */
[----:B------:R1:W-:Y:S02]  /*0350*/  STG.E.64 desc[UR4][R12.64], R20 ;  /* 0x000000140c007986 */ /* 0x0003e4000c101b04 */
[----:B------:R-:W-:-:S08]  /*0360*/  IMAD.X R24, RZ, RZ, R24, P0 ;  /* 0x000000ffff187224 */ /* 0x000fd000000e0618 */
.L_x_2:
[----:B------:R-:W-:Y:S02]  /*0370*/  ISETP.GE.U32.AND P0, PT, R11, R2, PT ;  /* 0x000000020b00720c */ /* 0x000fe40003f06070 */
[----:B------:R-:W-:Y:S02]  /*0380*/  ISETP.LE.U32.AND P1, PT, R8, R4, PT ;  /* 0x000000040800720c */ /* 0x000fe40003f23070 */
[----:B------:R-:W-:Y:S02]  /*0390*/  ISETP.GE.AND.EX P0, PT, R24, R3, PT, P0 ;  /* 0x000000031800720c */ /* 0x000fe40003f06300 */
[----:B------:R-:W-:Y:S02]  /*03a0*/  ISETP.LE.AND.EX P1, PT, R22, R7, PT, P1 ;  /* 0x000000071600720c */ /* 0x000fe40003f23310 */
[----:B------:R-:W-:-:S05]  /*03b0*/  IADD3 R10, P2, PT, R10, 0x1, RZ ;  /* 0x000000010a0a7810 */ /* 0x000fca0007f5e0ff */
[----:B------:R-:W-:-:S06]  /*03c0*/  IMAD.X R9, RZ, RZ, R9, P2 ;  /* 0x000000ffff097224 */ /* 0x000fcc00010e0609 */
[----:B------:R-:W-:Y:S05]  /*03d0*/  @!P0 BRA P1, `(.L_x_3) ;  /* 0xfffffffc00948947 */ /* 0x000fea000083ffff */
.L_x_0:
[----:B------:R-:W-:-:S04]  /*03e0*/  ISETP.GE.U32.AND P0, PT, R4, R8, PT ;  /* 0x000000080400720c */ /* 0x000fc80003f06070 */
[----:B------:R-:W-:-:S13]  /*03f0*/  ISETP.GE.AND.EX P0, PT, R7, R22, PT, P0 ;  /* 0x000000160700720c */ /* 0x000fda0003f06300 */
[----:B------:R-:W-:Y:S05]  /*0400*/  @!P0 BRA `(.L_x_4) ;  /* 0x0000000800748947 */ /* 0x000fea0003800000 */
[----:B------:R-:W-:Y:S01]  /*0410*/  IMAD.IADD R19, R5, 0x1, -R8 ;  /* 0x0000000105137824 */ /* 0x000fe200078e0a08 */
[----:B------:R-:W-:-:S04]  /*0420*/  IADD3 R4, P2, PT, -R8, R4, RZ ;  /* 0x0000000408047210 */ /* 0x000fc80007f5e1ff */
[----:B------:R-:W-:Y:S01]  /*0430*/  LOP3.LUT R19, R19, 0x3, RZ, 0xc0, !PT ;  /* 0x0000000313137812 */ /* 0x000fe200078ec0ff */
[----:B------:R-:W-:Y:S01]  /*0440*/  IMAD.X R7, R7, 0x1, ~R22, P2 ;  /* 0x0000000107077824 */ /* 0x000fe200010e0e16 */
[----:B------:R-:W-:Y:S01]  /*0450*/  ISETP.GE.U32.AND P0, PT, R4, 0x3, PT ;  /* 0x000000030400780c */ /* 0x000fe20003f06070 */
[----:B------:R-:W-:Y:S01]  /*0460*/  IMAD.MOV.U32 R4, RZ, RZ, R8 ;  /* 0x000000ffff047224 */ /* 0x000fe200078e0008 */
[----:B------:R-:W-:Y:S02]  /*0470*/  ISETP.NE.U32.AND P1, PT, R19, RZ, PT ;  /* 0x000000ff1300720c */ /* 0x000fe40003f25070 */
[----:B------:R-:W-:Y:S02]  /*0480*/  ISETP.GE.U32.AND.EX P0, PT, R7, RZ, PT, P0 ;  /* 0x000000ff0700720c */ /* 0x000fe40003f06100 */
[----:B------:R-:W-:-:S13]  /*0490*/  ISETP.NE.AND.EX P1, PT, RZ, RZ, PT, P1 ;  /* 0x000000ffff00720c */ /* 0x000fda0003f25310 */
[----:B------:R-:W-:Y:S05]  /*04a0*/  @!P1 BRA `(.L_x_5) ;  /* 0x0000000000689947 */ /* 0x000fea0003800000 */
[----:B01----:R-:W0:Y:S01]  /*04b0*/  LDC.64 R12, c[0x0][0x388] ;  /* 0x0000e200ff0c7b82 */ /* 0x003e220000000a00 */
[----:B------:R-:W-:Y:S01]  /*04c0*/  IADD3 R4, P3, PT, R8, R19, RZ ;  /* 0x0000001308047210 */ /* 0x000fe20007f7e0ff */
[----:B------:R-:W-:-:S06]  /*04d0*/  IMAD.MOV.U32 R20, RZ, RZ, RZ ;  /* 0x000000ffff147224 */ /* 0x000fcc00078e00ff */
[----:B------:R-:W1:Y:S01]  /*04e0*/  LDC.64 R16, c[0x0][0x380] ;  /* 0x0000e000ff107b82 */ /* 0x000e620000000a00 */
[----:B0-----:R-:W-:-:S04]  /*04f0*/  LEA R11, P1, R10, R12, 0x3 ;  /* 0x0000000c0a0b7211 */ /* 0x001fc800078218ff */
[----:B------:R-:W-:Y:S02]  /*0500*/  LEA.HI.X R18, R10, R13, R9, 0x3, P1 ;  /* 0x0000000d0a127211 */ /* 0x000fe400008f1c09 */
[----:B------:R-:W-:Y:S02]  /*0510*/  IADD3 R10, P1, PT, R19, R10, RZ ;  /* 0x0000000a130a7210 */ /* 0x000fe40007f3e0ff */
[----:B-1----:R-:W-:-:S03]  /*0520*/  LEA R7, P2, R8, R16, 0x3 ;  /* 0x0000001008077211 */ /* 0x002fc600078418ff */
[----:B------:R-:W-:Y:S01]  /*0530*/  IMAD.X R9, R20, 0x1, R9, P1 ;  /* 0x0000000114097824 */ /* 0x000fe200008e0609 */
[----:B------:R-:W-:Y:S01]  /*0540*/  LEA.HI.X R8, R8, R17, R22, 0x3, P2 ;  /* 0x0000001108087211 */ /* 0x000fe200010f1c16 */
[----:B------:R-:W-:-:S08]  /*0550*/  IMAD.X R22, R22, 0x1, R20, P3 ;  /* 0x0000000116167824 */ /* 0x000fd000018e0614 */
.L_x_6:
[----:B--2---:R-:W-:Y:S02]  /*0560*/  IMAD.MOV.U32 R12, RZ, RZ, R7 ;  /* 0x000000ffff0c7224 */ /* 0x004fe400078e0007 */
[----:B------:R-:W-:-:S06]  /*0570*/  IMAD.MOV.U32 R13, RZ, RZ, R8 ;  /* 0x000000ffff0d7224 */ /* 0x000fcc00078e0008 */
[----:B------:R-:W2:Y:S01]  /*0580*/  LDG.E.64 R12, desc[UR4][R12.64] ;  /* 0x000000040c0c7981 */ /* 0x000ea2000c1e1b00 */
[----:B------:R-:W-:Y:S01]  /*0590*/  IADD3 R19, P1, PT, R19, -0x1, RZ ;  /* 0xffffffff13137810 */ /* 0x000fe20007f3e0ff */
[----:B------:R-:W-:Y:S01]  /*05a0*/  IMAD.MOV.U32 R16, RZ, RZ, R11 ;  /* 0x000000ffff107224 */ /* 0x000fe200078e000b */
[----:B------:R-:W-:Y:S01]  /*05b0*/  IADD3 R11, P2, PT, R11, 0x8, RZ ;  /* 0x000000080b0b7810 */ /* 0x000fe20007f5e0ff */
[--C-:B------:R-:W-:Y:S01]  /*05c0*/  IMAD.MOV.U32 R17, RZ, RZ, R18.reuse ;  /* 0x000000ffff117224 */ /* 0x100fe200078e0012 */
[----:B------:R-:W-:Y:S02]  /*05d0*/  IADD3.X R20, PT, PT, R20, -0x1, RZ, P1, !PT ;  /* 0xffffffff14147810 */ /* 0x000fe40000ffe4ff */
[----:B------:R-:W-:Y:S01]  /*05e0*/  ISETP.NE.U32.AND P1, PT, R19, RZ, PT ;  /* 0x000000ff1300720c */ /* 0x000fe20003f25070 */
[----:B------:R-:W-:Y:S01]  /*05f0*/  IMAD.X R18, RZ, RZ, R18, P2 ;  /* 0x000000ffff127224 */ /* 0x000fe200010e0612 */
[----:B------:R-:W-:Y:S02]  /*0600*/  IADD3 R7, P3, PT, R7, 0x8, RZ ;  /* 0x0000000807077810 */ /* 0x000fe40007f7e0ff */
[----:B------:R-:W-:-:S03]  /*0610*/  ISETP.NE.AND.EX P1, PT, R20, RZ, PT, P1 ;  /* 0x000000ff1400720c */ /* 0x000fc60003f25310 */
[----:B------:R-:W-:Y:S01]  /*0620*/  IMAD.X R8, RZ, RZ, R8, P3 ;  /* 0x000000ffff087224 */ /* 0x000fe200018e0608 */
[----:B--2---:R2:W-:Y:S09]  /*0630*/  STG.E.64 desc[UR4][R16.64], R12 ;  /* 0x0000000c10007986 */ /* 0x0045f2000c101b04 */
[----:B------:R-:W-:Y:S05]  /*0640*/  @P1 BRA `(.L_x_6) ;  /* 0xfffffffc00c41947 */ /* 0x000fea000383ffff */
.L_x_5:
[----:B------:R-:W-:Y:S05]  /*0650*/  @!P0 BRA `(.L_x_7) ;  /* 0x00000010002c8947 */ /* 0x000fea0003800000 */
[----:B--2---:R-:W2:Y:S01]  /*0660*/  LDC.64 R16, c[0x0][0x380] ;  /* 0x0000e000ff107b82 */ /* 0x004ea20000000a00 */
[----:B------:R-:W-:-:S05]  /*0670*/  IADD3 R5, P1, PT, -R4, R5, RZ ;  /* 0x0000000504057210 */ /* 0x000fca0007f3e1ff */
[----:B------:R-:W-:Y:S02]  /*0680*/  IMAD.X R6, R6, 0x1, ~R22, P1 ;  /* 0x0000000106067824 */ /* 0x000fe400008e0e16 */
[----:B01----:R-:W0:Y:S01]  /*0690*/  LDC.64 R12, c[0x0][0x388] ;  /* 0x0000e200ff0c7b82 */ /* 0x003e220000000a00 */
[----:B--2---:R-:W-:-:S04]  /*06a0*/  LEA R16, P0, R4, R16, 0x3 ;  /* 0x0000001004107211 */ /* 0x004fc800078018ff */
[----:B------:R-:W-:Y:S02]  /*06b0*/  LEA.HI.X R17, R4, R17, R22, 0x3, P0 ;  /* 0x0000001104117211 */ /* 0x000fe400000f1c16 */
[----:B------:R-:W-:Y:S02]  /*06c0*/  ISETP.GT.U32.AND P0, PT, R5, RZ, PT ;  /* 0x000000ff0500720c */ /* 0x000fe40003f04070 */
[----:B0-----:R-:W-:Y:S02]  /*06d0*/  LEA R12, P2, R10, R12, 0x3 ;  /* 0x0000000c0a0c7211 */ /* 0x001fe400078418ff */
[----:B------:R-:W-:Y:S02]  /*06e0*/  ISETP.GT.AND.EX P0, PT, R6, RZ, PT, P0 ;  /* 0x000000ff0600720c */ /* 0x000fe40003f04300 */
[----:B------:R-:W-:Y:S02]  /*06f0*/  LEA.HI.X R13, R10, R13, R9, 0x3, P2 ;  /* 0x0000000d0a0d7211 */ /* 0x000fe400010f1c09 */
[----:B------:R-:W-:-:S02]  /*0700*/  IADD3 R8, P1, PT, R16, 0x10, RZ ;  /* 0x0000001010087810 */ /* 0x000fc40007f3e0ff */
[----:B------:R-:W-:-:S03]  /*0710*/  IADD3 R10, P2, PT, R12, 0x10, RZ ;  /* 0x000000100c0a7810 */ /* 0x000fc60007f5e0ff */
[----:B------:R-:W-:Y:S02]  /*0720*/  IMAD.X R9, RZ, RZ, R17, P1 ;  /* 0x000000ffff097224 */ /* 0x000fe400008e0611 */
[----:B------:R-:W-:Y:S02]  /*0730*/  IMAD.X R11, RZ, RZ, R13, P2 ;  /* 0x000000ffff0b7224 */ /* 0x000fe400010e060d */
[----:B------:R-:W-:Y:S06]  /*0740*/  @!P0 BRA `(.L_x_8) ;  /* 0x00000004004c8947 */ /* 0x000fec0003800000 */
[----:B------:R-:W-:Y:S02]  /*0750*/  ISETP.GT.U32.AND P1, PT, R5, 0xc, PT ;  /* 0x0000000c0500780c */ /* 0x000fe40003f24070 */
[----:B------:R-:W-:Y:S02]  /*0760*/  PLOP3.LUT P0, PT, PT, PT, PT, 0x80, 0x8 ;  /* 0x000000000008781c */ /* 0x000fe40003f0f070 */
[----:B------:R-:W-:-:S13]  /*0770*/  ISETP.GT.AND.EX P1, PT, R6, RZ, PT, P1 ;  /* 0x000000ff0600720c */ /* 0x000fda0003f24310 */
[----:B------:R-:W-:Y:S05]  /*0780*/  @!P1 BRA `(.L_x_9) ;  /* 0x0000000000b89947 */ /* 0x000fea0003800000 */
[----:B------:R-:W-:-:S13]  /*0790*/  PLOP3.LUT P0, PT, PT, PT, PT, 0x8, 0x80 ;  /* 0x000000000080781c */ /* 0x000fda0003f0e170 */
.L_x_10:
[----:B------:R-:W2:Y:S04]  /*07a0*/  LDG.E.64 R12, desc[UR4][R8.64+-0x10] ;  /* 0xfffff004080c7981 */ /* 0x000ea8000c1e1b00 */
[----:B--2---:R0:W-:Y:S04]  /*07b0*/  STG.E.64 desc[UR4][R10.64+-0x10], R12 ;  /* 0xfffff00c0a007986 */ /* 0x0041e8000c101b04 */
[----:B------:R-:W2:Y:S04]  /*07c0*/  LDG.E.64 R16, desc[UR4][R8.64+-0x8] ;  /* 0xfffff80408107981 */ /* 0x000ea8000c1e1b00 */
[----:B--2---:R1:W-:Y:S04]  /*07d0*/  STG.E.64 desc[UR4][R10.64+-0x8], R16 ;  /* 0xfffff8100a007986 */ /* 0x0043e8000c101b04 */
[----:B------:R-:W2:Y:S04]  /*07e0*/  LDG.E.64 R18, desc[UR4][R8.64] ;  /* 0x0000000408127981 */ /* 0x000ea8000c1e1b00 */
[----:B--2---:R2:W-:Y:S04]  /*07f0*/  STG.E.64 desc[UR4][R10.64], R18 ;  /* 0x000000120a007986 */ /* 0x0045e8000c101b04 */
[----:B------:R-:W3:Y:S04]  /*0800*/  LDG.E.64 R20, desc[UR4][R8.64+0x8] ;  /* 0x0000080408147981 */ /* 0x000ee8000c1e1b00 */
[----:B---3--:R3:W-:Y:S04]  /*0810*/  STG.E.64 desc[UR4][R10.64+0x8], R20 ;  /* 0x000008140a007986 */ /* 0x0087e8000c101b04 */
[----:B------:R-:W4:Y:S04]  /*0820*/  LDG.E.64 R22, desc[UR4][R8.64+0x10] ;  /* 0x0000100408167981 */ /* 0x000f28000c1e1b00 */
[----:B----4-:R4:W-:Y:S04]  /*0830*/  STG.E.64 desc[UR4][R10.64+0x10], R22 ;  /* 0x000010160a007986 */ /* 0x0109e8000c101b04 */
[----:B------:R-:W5:Y:S04]  /*0840*/  LDG.E.64 R24, desc[UR4][R8.64+0x18] ;  /* 0x0000180408187981 */ /* 0x000f68000c1e1b00 */
[----:B-----5:R5:W-:Y:S04]  /*0850*/  STG.E.64 desc[UR4][R10.64+0x18], R24 ;  /* 0x000018180a007986 */ /* 0x020be8000c101b04 */
[----:B0-----:R-:W2:Y:S04]  /*0860*/  LDG.E.64 R12, desc[UR4][R8.64+0x20] ;  /* 0x00002004080c7981 */ /* 0x001ea8000c1e1b00 */
[----:B--2---:R0:W-:Y:S04]  /*0870*/  STG.E.64 desc[UR4][R10.64+0x20], R12 ;  /* 0x0000200c0a007986 */ /* 0x0041e8000c101b04 */
[----:B-1----:R-:W2:Y:S04]  /*0880*/  LDG.E.64 R16, desc[UR4][R8.64+0x28] ;  /* 0x0000280408107981 */ /* 0x002ea8000c1e1b00 */
[----:B--2---:R1:W-:Y:S04]  /*0890*/  STG.E.64 desc[UR4][R10.64+0x28], R16 ;  /* 0x000028100a007986 */ /* 0x0043e8000c101b04 */
[----:B------:R-:W2:Y:S04]  /*08a0*/  LDG.E.64 R18, desc[UR4][R8.64+0x30] ;  /* 0x0000300408127981 */ /* 0x000ea8000c1e1b00 */
[----:B--2---:R2:W-:Y:S04]  /*08b0*/  STG.E.64 desc[UR4][R10.64+0x30], R18 ;  /* 0x000030120a007986 */ /* 0x0045e8000c101b04 */
[----:B---3--:R-:W3:Y:S04]  /*08c0*/  LDG.E.64 R20, desc[UR4][R8.64+0x38] ;  /* 0x0000380408147981 */ /* 0x008ee8000c1e1b00 */
[----:B---3--:R3:W-:Y:S04]  /*08d0*/  STG.E.64 desc[UR4][R10.64+0x38], R20 ;  /* 0x000038140a007986 */ /* 0x0087e8000c101b04 */
[----:B----4-:R-:W4:Y:S04]  /*08e0*/  LDG.E.64 R22, desc[UR4][R8.64+0x40] ;  /* 0x0000400408167981 */ /* 0x010f28000c1e1b00 */
[----:B----4-:R4:W-:Y:S04]  /*08f0*/  STG.E.64 desc[UR4][R10.64+0x40], R22 ;  /* 0x000040160a007986 */ /* 0x0109e8000c101b04 */
[----:B-----5:R-:W5:Y:S04]  /*0900*/  LDG.E.64 R24, desc[UR4][R8.64+0x48] ;  /* 0x0000480408187981 */ /* 0x020f68000c1e1b00 */
[----:B-----5:R-:W-:Y:S04]  /*0910*/  STG.E.64 desc[UR4][R10.64+0x48], R24 ;  /* 0x000048180a007986 */ /* 0x020fe8000c101b04 */
[----:B0-----:R-:W5:Y:S04]  /*0920*/  LDG.E.64 R12, desc[UR4][R8.64+0x50] ;  /* 0x00005004080c7981 */ /* 0x001f68000c1e1b00 */
[----:B-----5:R-:W-:Y:S04]  /*0930*/  STG.E.64 desc[UR4][R10.64+0x50], R12 ;  /* 0x0000500c0a007986 */ /* 0x020fe8000c101b04 */
[----:B-1----:R-:W5:Y:S04]  /*0940*/  LDG.E.64 R16, desc[UR4][R8.64+0x58] ;  /* 0x0000580408107981 */ /* 0x002f68000c1e1b00 */
[----:B-----5:R-:W-:Y:S04]  /*0950*/  STG.E.64 desc[UR4][R10.64+0x58], R16 ;  /* 0x000058100a007986 */ /* 0x020fe8000c101b04 */
[----:B--2---:R-:W2:Y:S01]  /*0960*/  LDG.E.64 R18, desc[UR4][R8.64+0x60] ;  /* 0x0000600408127981 */ /* 0x004ea2000c1e1b00 */
[----:B------:R-:W-:-:S04]  /*0970*/  IADD3 R5, P1, PT, R5, -0x10, RZ ;  /* 0xfffffff005057810 */ /* 0x000fc80007f3e0ff */
[----:B------:R-:W-:Y:S02]  /*0980*/  IADD3.X R6, PT, PT, R6, -0x1, RZ, P1, !PT ;  /* 0xffffffff06067810 */ /* 0x000fe40000ffe4ff */
[----:B------:R-:W-:-:S04]  /*0990*/  ISETP.GT.U32.AND P1, PT, R5, 0xc, PT ;  /* 0x0000000c0500780c */ /* 0x000fc80003f24070 */
[----:B------:R-:W-:Y:S01]  /*09a0*/  ISETP.GT.AND.EX P1, PT, R6, RZ, PT, P1 ;  /* 0x000000ff0600720c */ /* 0x000fe20003f24310 */
[----:B--2---:R-:W-:Y:S04]  /*09b0*/  STG.E.64 desc[UR4][R10.64+0x60], R18 ;  /* 0x000060120a007986 */ /* 0x004fe8000c101b04 */
[----:B---3--:R0:W2:Y:S01]  /*09c0*/  LDG.E.64 R20, desc[UR4][R8.64+0x68] ;  /* 0x0000680408147981 */ /* 0x0080a2000c1e1b00 */
[----:B----4-:R-:W-:Y:S02]  /*09d0*/  IADD3 R22, P2, PT, R8, 0x80, RZ ;  /* 0x0000008008167810 */ /* 0x010fe40007f5e0ff */
[----:B------:R-:W-:-:S03]  /*09e0*/  IADD3 R4, P3, PT, R10, 0x80, RZ ;  /* 0x000000800a047810 */ /* 0x000fc60007f7e0ff */
[----:B------:R-:W-:Y:S02]  /*09f0*/  IMAD.X R23, RZ, RZ, R9, P2 ;  /* 0x000000ffff177224 */ /* 0x000fe400010e0609 */
[----:B------:R-:W-:Y:S02]  /*0a00*/  IMAD.X R7, RZ, RZ, R11, P3 ;  /* 0x000000ffff077224 */ /* 0x000fe400018e060b */
[----:B0-----:R-:W-:Y:S02]  /*0a10*/  IMAD.MOV.U32 R8, RZ, RZ, R22 ;  /* 0x000000ffff087224 */ /* 0x001fe400078e0016 */
[----:B------:R-:W-:Y:S01]  /*0a20*/  IMAD.MOV.U32 R9, RZ, RZ, R23 ;  /* 0x000000ffff097224 */ /* 0x000fe200078e0017 */
[----:B--2---:R0:W-:Y:S02]  /*0a30*/  STG.E.64 desc[UR4][R10.64+0x68], R20 ;  /* 0x000068140a007986 */ /* 0x0041e4000c101b04 */
[----:B0-----:R-:W-:Y:S02]  /*0a40*/  IMAD.MOV.U32 R10, RZ, RZ, R4 ;  /* 0x000000ffff0a7224 */ /* 0x001fe400078e0004 */
[----:B------:R-:W-:Y:S01]  /*0a50*/  IMAD.MOV.U32 R11, RZ, RZ, R7 ;  /* 0x000000ffff0b7224 */ /* 0x000fe200078e0007 */
[----:B------:R-:W-:Y:S06]  /*0a60*/  @P1 BRA `(.L_x_10) ;  /* 0xfffffffc004c1947 */ /* 0x000fec000383ffff */
.L_x_9:
[----:B------:R-:W-:-:S04]  /*0a70*/  ISETP.GT.U32.AND P1, PT, R5, 0x4, PT ;  /* 0x000000040500780c */ /* 0x000fc80003f24070 */
[----:B------:R-:W-:-:S13]  /*0a80*/  ISETP.GT.AND.EX P1, PT, R6, RZ, PT, P1 ;  /* 0x000000ff0600720c */ /* 0x000fda0003f24310 */
[----:B------:R-:W-:Y:S05]  /*0a90*/  @!P1 BRA `(.L_x_11) ;  /* 0x00000000006c9947 */ /* 0x000fea0003800000 */
[----:B------:R-:W2:Y:S04]  /*0aa0*/  LDG.E.64 R12, desc[UR4][R8.64+-0x10] ;  /* 0xfffff004080c7981 */ /* 0x000ea8000c1e1b00 */
[----:B--2---:R0:W-:Y:S04]  /*0ab0*/  STG.E.64 desc[UR4][R10.64+-0x10], R12 ;  /* 0xfffff00c0a007986 */ /* 0x0041e8000c101b04 */
[----:B------:R-:W2:Y:S04]  /*0ac0*/  LDG.E.64 R16, desc[UR4][R8.64+-0x8] ;  /* 0xfffff80408107981 */ /* 0x000ea8000c1e1b00 */
[----:B--2---:R-:W-:Y:S04]  /*0ad0*/  STG.E.64 desc[UR4][R10.64+-0x8], R16 ;  /* 0xfffff8100a007986 */ /* 0x004fe8000c101b04 */
[----:B------:R-:W2:Y:S04]  /*0ae0*/  LDG.E.64 R18, desc[UR4][R8.64] ;  /* 0x0000000408127981 */ /* 0x000ea8000c1e1b00 */
[----:B--2---:R1:W-:Y:S04]  /*0af0*/  STG.E.64 desc[UR4][R10.64], R18 ;  /* 0x000000120a007986 */ /* 0x0043e8000c101b04 */
[----:B------:R-:W2:Y:S04]  /*0b00*/  LDG.E.64 R20, desc[UR4][R8.64+0x8] ;  /* 0x0000080408147981 */ /* 0x000ea8000c1e1b00 */
[----:B--2---:R-:W-:Y:S04]  /*0b10*/  STG.E.64 desc[UR4][R10.64+0x8], R20 ;  /* 0x000008140a007986 */ /* 0x004fe8000c101b04 */
[----:B------:R-:W2:Y:S04]  /*0b20*/  LDG.E.64 R22, desc[UR4][R8.64+0x10] ;  /* 0x0000100408167981 */ /* 0x000ea8000c1e1b00 */
[----:B--2---:R-:W-:Y:S04]  /*0b30*/  STG.E.64 desc[UR4][R10.64+0x10], R22 ;  /* 0x000010160a007986 */ /* 0x004fe8000c101b04 */
[----:B------:R-:W2:Y:S04]  /*0b40*/  LDG.E.64 R24, desc[UR4][R8.64+0x18] ;  /* 0x0000180408187981 */ /* 0x000ea8000c1e1b00 */
[----:B--2---:R-:W-:Y:S04]  /*0b50*/  STG.E.64 desc[UR4][R10.64+0x18], R24 ;  /* 0x000018180a007986 */ /* 0x004fe8000c101b04 */
[----:B0-----:R-:W2:Y:S01]  /*0b60*/  LDG.E.64 R12, desc[UR4][R8.64+0x20] ;  /* 0x00002004080c7981 */ /* 0x001ea2000c1e1b00 */
[----:B-1----:R-:W-:-:S02]  /*0b70*/  IADD3 R18, P1, PT, R8, 0x40, RZ ;  /* 0x0000004008127810 */ /* 0x002fc40007f3e0ff */
[----:B------:R-:W-:Y:S01]  /*0b80*/  IADD3 R4, P3, PT, R10, 0x40, RZ ;  /* 0x000000400a047810 */ /* 0x000fe20007f7e0ff */
[----:B--2---:R-:W-:Y:S04]  /*0b90*/  STG.E.64 desc[UR4][R10.64+0x20], R12 ;  /* 0x0000200c0a007986 */ /* 0x004fe8000c101b04 */
[----:B------:R0:W2:Y:S01]  /*0ba0*/  LDG.E.64 R16, desc[UR4][R8.64+0x28] ;  /* 0x0000280408107981 */ /* 0x0000a2000c1e1b00 */
[----:B------:R-:W-:Y:S01]  /*0bb0*/  IADD3 R5, P2, PT, R5, -0x8, RZ ;  /* 0xfffffff805057810 */ /* 0x000fe20007f5e0ff */
[----:B------:R-:W-:Y:S01]  /*0bc0*/  IMAD.X R19, RZ, RZ, R9, P1 ;  /* 0x000000ffff137224 */ /* 0x000fe200008e0609 */
[----:B------:R-:W-:Y:S01]  /*0bd0*/  PLOP3.LUT P0, PT, PT, PT, PT, 0x8, 0x80 ;  /* 0x000000000080781c */ /* 0x000fe20003f0e170 */
[----:B------:R-:W-:Y:S01]  /*0be0*/  IMAD.X R7, RZ, RZ, R11, P3 ;  /* 0x000000ffff077224 */ /* 0x000fe200018e060b */
[----:B------:R-:W-:Y:S01]  /*0bf0*/  IADD3.X R6, PT, PT, R6, -0x1, RZ, P2, !PT ;  /* 0xffffffff06067810 */ /* 0x000fe200017fe4ff */
[----:B0-----:R-:W-:-:S02]  /*0c00*/  IMAD.MOV.U32 R8, RZ, RZ, R18 ;  /* 0x000000ffff087224 */ /* 0x001fc400078e0012 */
[----:B------:R-:W-:Y:S01]  /*0c10*/  IMAD.MOV.U32 R9, RZ, RZ, R19 ;  /* 0x000000ffff097224 */ /* 0x000fe200078e0013 */
[----:B--2---:R0:W-:Y:S02]  /*0c20*/  STG.E.64 desc[UR4][R10.64+0x28], R16 ;  /* 0x000028100a007986 */ /* 0x0041e4000c101b04 */
[----:B0-----:R-:W-:Y:S02]  /*0c30*/  IMAD.MOV.U32 R10, RZ, RZ, R4 ;  /* 0x000000ffff0a7224 */ /* 0x001fe400078e0004 */
[----:B------:R-:W-:-:S07]  /*0c40*/  IMAD.MOV.U32 R11, RZ, RZ, R7 ;  /* 0x000000ffff0b7224 */ /* 0x000fce00078e0007 */
.L_x_11:
[----:B------:R-:W-:-:S04]  /*0c50*/  ISETP.NE.U32.AND P1, PT, R5, RZ, PT ;  /* 0x000000ff0500720c */ /* 0x000fc80003f25070 */
[----:B------:R-:W-:-:S13]  /*0c60*/  ISETP.NE.OR.EX P0, PT, R6, RZ, P0, P1 ;  /* 0x000000ff0600720c */ /* 0x000fda0000705710 */
[----:B------:R-:W-:Y:S05]  /*0c70*/  @!P0 BRA `(.L_x_7) ;  /* 0x0000000800a48947 */ /* 0x000fea0003800000 */
.L_x_8:
[----:B------:R-:W2:Y:S04]  /*0c80*/  LDG.E.64 R12, desc[UR4][R8.64+-0x10] ;  /* 0xfffff004080c7981 */ /* 0x000ea8000c1e1b00 */
[----:B--2---:R-:W-:Y:S04]  /*0c90*/  STG.E.64 desc[UR4][R10.64+-0x10], R12 ;  /* 0xfffff00c0a007986 */ /* 0x004fe8000c101b04 */
[----:B------:R-:W2:Y:S04]  /*0ca0*/  LDG.E.64 R16, desc[UR4][R8.64+-0x8] ;  /* 0xfffff80408107981 */ /* 0x000ea8000c1e1b00 */
[----:B--2---:R-:W-:Y:S04]  /*0cb0*/  STG.E.64 desc[UR4][R10.64+-0x8], R16 ;  /* 0xfffff8100a007986 */ /* 0x004fe8000c101b04 */
[----:B------:R-:W2:Y:S01]  /*0cc0*/  LDG.E.64 R18, desc[UR4][R8.64] ;  /* 0x0000000408127981 */ /* 0x000ea2000c1e1b00 */
[----:B------:R-:W-:-:S04]  /*0cd0*/  IADD3 R5, P0, PT, R5, -0x4, RZ ;  /* 0xfffffffc05057810 */ /* 0x000fc80007f1e0ff */
[----:B------:R-:W-:Y:S02]  /*0ce0*/  IADD3.X R6, PT, PT, R6, -0x1, RZ, P0, !PT ;  /* 0xffffffff06067810 */ /* 0x000fe400007fe4ff */
[----:B------:R-:W-:-:S04]  /*0cf0*/  ISETP.NE.U32.AND P0, PT, R5, RZ, PT ;  /* 0x000000ff0500720c */ /* 0x000fc80003f05070 */
[----:B------:R-:W-:Y:S01]  /*0d00*/  ISETP.NE.AND.EX P0, PT, R6, RZ, PT, P0 ;  /* 0x000000ff0600720c */ /* 0x000fe20003f05300 */
[----:B--2---:R-:W-:Y:S04]  /*0d10*/  STG.E.64 desc[UR4][R10.64], R18 ;  /* 0x000000120a007986 */ /* 0x004fe8000c101b04 */
[----:B------:R0:W2:Y:S01]  /*0d20*/  LDG.E.64 R20, desc[UR4][R8.64+0x8] ;  /* 0x0000080408147981 */ /* 0x0000a2000c1e1b00 */
[----:B------:R-:W-:Y:S02]  /*0d30*/  IADD3 R22, P1, PT, R8, 0x20, RZ ;  /* 0x0000002008167810 */ /* 0x000fe40007f3e0ff */
        /* <DEDUP_REMOVED lines=9> */
[----:B------:R-:W-:Y:S05]  /*0dd0*/  BRA `(.L_x_7) ;  /* 0x00000008004c7947 */ /* 0x000fea0003800000 */
.L_x_4:
[----:B------:R-:W-:-:S04]  /*0de0*/  ISETP.GE.U32.AND P0, PT, R11, R2, PT ;  /* 0x000000020b00720c */ /* 0x000fc80003f06070 */
[----:B------:R-:W-:-:S13]  /*0df0*/  ISETP.GE.AND.EX P0, PT, R24, R3, PT, P0 ;  /* 0x000000031800720c */ /* 0x000fda0003f06300 */
[----:B------:R-:W-:Y:S05]  /*0e00*/  @P0 BRA `(.L_x_7) ;  /* 0x0000000800400947 */ /* 0x000fea0003800000 */
[--C-:B------:R-:W-:Y:S01]  /*0e10*/  IMAD.IADD R16, R2, 0x1, -R11.reuse ;  /* 0x0000000102107824 */ /* 0x100fe200078e0a0b */
[----:B------:R-:W-:Y:S01]  /*0e20*/  IADD3 R4, P2, PT, R11, -R2, RZ ;  /* 0x800000020b047210 */ /* 0x000fe20007f5e0ff */
[----:B------:R-:W-:-:S03]  /*0e30*/  IMAD.MOV.U32 R7, RZ, RZ, R11 ;  /* 0x000000ffff077224 */ /* 0x000fc600078e000b */
[----:B------:R-:W-:Y:S02]  /*0e40*/  LOP3.LUT R16, R16, 0x3, RZ, 0xc0, !PT ;  /* 0x0000000310107812 */ /* 0x000fe400078ec0ff */
[----:B------:R-:W-:Y:S01]  /*0e50*/  ISETP.GT.U32.AND P0, PT, R4, -0x4, PT ;  /* 0xfffffffc0400780c */ /* 0x000fe20003f04070 */
[----:B------:R-:W-:Y:S01]  /*0e60*/  IMAD.X R4, R24, 0x1, ~R3, P2 ;  /* 0x0000000118047824 */ /* 0x000fe200010e0e03 */
[----:B------:R-:W-:-:S04]  /*0e70*/  ISETP.NE.U32.AND P1, PT, R16, RZ, PT ;  /* 0x000000ff1000720c */ /* 0x000fc80003f25070 */
[----:B------:R-:W-:Y:S02]  /*0e80*/  ISETP.NE.AND.EX P1, PT, RZ, RZ, PT, P1 ;  /* 0x000000ffff00720c */ /* 0x000fe40003f25310 */
[----:B------:R-:W-:-:S11]  /*0e90*/  ISETP.GT.U32.AND.EX P0, PT, R4, -0x1, PT, P0 ;  /* 0xffffffff0400780c */ /* 0x000fd60003f04100 */
        /* <DEDUP_REMOVED lines=12> */
.L_x_13:
        /* <DEDUP_REMOVED lines=15> */
.L_x_12:
[----:B------:R-:W-:Y:S05]  /*1050*/  @P0 BRA `(.L_x_7) ;  /* 0x0000000400ac0947 */ /* 0x000fea0003800000 */
[----:B012---:R-:W0:Y:S01]  /*1060*/  LDC.64 R12, c[0x0][0x388] ;  /* 0x0000e200ff0c7b82 */ /* 0x007e220000000a00 */
[----:B------:R-:W-:-:S04]  /*1070*/  IADD3 R11, P3, PT, -R7, R2, RZ ;  /* 0x00000002070b7210 */ /* 0x000fc80007f7e1ff */
[----:B------:R-:W-:Y:S01]  /*1080*/  ISETP.GT.U32.AND P0, PT, R11, 0xc, PT ;  /* 0x0000000c0b00780c */ /* 0x000fe20003f04070 */
[----:B------:R-:W-:Y:S02]  /*1090*/  IMAD.X R11, R3, 0x1, ~R24, P3 ;  /* 0x00000001030b7824 */ /* 0x000fe400018e0e18 */
[----:B------:R-:W1:Y:S01]  /*10a0*/  LDC.64 R4, c[0x0][0x380] ;  /* 0x0000e000ff047b82 */ /* 0x000e620000000a00 */
[----:B0-----:R-:W-:-:S04]  /*10b0*/  LEA R6, P2, R10, R12, 0x3 ;  /* 0x0000000c0a067211 */ /* 0x001fc800078418ff */
[----:B------:R-:W-:Y:S02]  /*10c0*/  LEA.HI.X R9, R10, R13, R9, 0x3, P2 ;  /* 0x0000000d0a097211 */ /* 0x000fe400010f1c09 */
[C---:B-1----:R-:W-:Y:S02]  /*10d0*/  LEA R8, P1, R7.reuse, R4, 0x3 ;  /* 0x0000000407087211 */ /* 0x042fe400078218ff */
[----:B------:R-:W-:Y:S02]  /*10e0*/  IADD3 R4, P3, PT, R6, 0x10, RZ ;  /* 0x0000001006047810 */ /* 0x000fe40007f7e0ff */
[----:B------:R-:W-:Y:S02]  /*10f0*/  LEA.HI.X R10, R7, R5, R24, 0x3, P1 ;  /* 0x00000005070a7211 */ /* 0x000fe400008f1c18 */
[----:B------:R-:W-:Y:S01]  /*1100*/  ISETP.GT.AND.EX P1, PT, R11, RZ, PT, P0 ;  /* 0x000000ff0b00720c */ /* 0x000fe20003f24300 */
[----:B------:R-:W-:Y:S01]  /*1110*/  IMAD.X R5, RZ, RZ, R9, P3 ;  /* 0x000000ffff057224 */ /* 0x000fe200018e0609 */
[----:B------:R-:W-:-:S02]  /*1120*/  IADD3 R8, P2, PT, R8, 0x10, RZ ;  /* 0x0000001008087810 */ /* 0x000fc40007f5e0ff */
[----:B------:R-:W-:-:S03]  /*1130*/  PLOP3.LUT P0, PT, PT, PT, PT, 0x80, 0x8 ;  /* 0x000000000008781c */ /* 0x000fc60003f0f070 */
[----:B------:R-:W-:-:S06]  /*1140*/  IMAD.X R9, RZ, RZ, R10, P2 ;  /* 0x000000ffff097224 */ /* 0x000fcc00010e060a */
[----:B------:R-:W-:Y:S05]  /*1150*/  @!P1 BRA `(.L_x_14) ;  /* 0x0000000000c09947 */ /* 0x000fea0003800000 */
[----:B------:R-:W-:Y:S02]  /*1160*/  IADD3 R6, P1, PT, R2, -0xc, RZ ;  /* 0xfffffff402067810 */ /* 0x000fe40007f3e0ff */
[----:B------:R-:W-:Y:S02]  /*1170*/  PLOP3.LUT P0, PT, PT, PT, PT, 0x8, 0x80 ;  /* 0x000000000080781c */ /* 0x000fe40003f0e170 */
[----:B------:R-:W-:-:S11]  /*1180*/  IADD3.X R11, PT, PT, R3, -0x1, RZ, P1, !PT ;  /* 0xffffffff030b7810 */ /* 0x000fd60000ffe4ff */
.L_x_15:
        /* <DEDUP_REMOVED lines=25> */
[----:B-----5:R0:W-:Y:S04]  /*1320*/  STG.E.64 desc[UR4][R4.64+0x50], R12 ;  /* 0x0000500c04007986 */ /* 0x0201e8000c101b04 */
[----:B-1----:R-:W5:Y:S04]  /*1330*/  LDG.E.64 R16, desc[UR4][R8.64+0x58] ;  /* 0x0000580408107981 */ /* 0x002f68000c1e1b00 */
[----:B-----5:R-:W-:Y:S04]  /*1340*/  STG.E.64 desc[UR4][R4.64+0x58], R16 ;  /* 0x0000581004007986 */ /* 0x020fe8000c101b04 */
[----:B--2---:R-:W2:Y:S01]  /*1350*/  LDG.E.64 R18, desc[UR4][R8.64+0x60] ;  /* 0x0000600408127981 */ /* 0x004ea2000c1e1b00 */
[----:B------:R-:W-:-:S05]  /*1360*/  IADD3 R7, P1, PT, R7, 0x10, RZ ;  /* 0x0000001007077810 */ /* 0x000fca0007f3e0ff */
[----:B------:R-:W-:Y:S01]  /*1370*/  IMAD.X R24, RZ, RZ, R24, P1 ;  /* 0x000000ffff187224 */ /* 0x000fe200008e0618 */
[----:B------:R-:W-:-:S04]  /*1380*/  ISETP.GE.U32.AND P1, PT, R7, R6, PT ;  /* 0x000000060700720c */ /* 0x000fc80003f26070 */
[----:B------:R-:W-:Y:S01]  /*1390*/  ISETP.GE.AND.EX P1, PT, R24, R11, PT, P1 ;  /* 0x0000000b1800720c */ /* 0x000fe20003f26310 */
[----:B--2---:R-:W-:Y:S04]  /*13a0*/  STG.E.64 desc[UR4][R4.64+0x60], R18 ;  /* 0x0000601204007986 */ /* 0x004fe8000c101b04 */
[----:B---3--:R1:W2:Y:S01]  /*13b0*/  LDG.E.64 R20, desc[UR4][R8.64+0x68] ;  /* 0x0000680408147981 */ /* 0x0082a2000c1e1b00 */
[----:B----4-:R-:W-:Y:S02]  /*13c0*/  IADD3 R22, P2, PT, R8, 0x80, RZ ;  /* 0x0000008008167810 */ /* 0x010fe40007f5e0ff */
[----:B------:R-:W-:-:S03]  /*13d0*/  IADD3 R10, P3, PT, R4, 0x80, RZ ;  /* 0x00000080040a7810 */ /* 0x000fc60007f7e0ff */
[----:B------:R-:W-:Y:S02]  /*13e0*/  IMAD.X R23, RZ, RZ, R9, P2 ;  /* 0x000000ffff177224 */ /* 0x000fe400010e0609 */
[----:B0-----:R-:W-:Y:S02]  /*13f0*/  IMAD.X R13, RZ, RZ, R5, P3 ;  /* 0x000000ffff0d7224 */ /* 0x001fe400018e0605 */
[----:B-1----:R-:W-:Y:S02]  /*1400*/  IMAD.MOV.U32 R8, RZ, RZ, R22 ;  /* 0x000000ffff087224 */ /* 0x002fe400078e0016 */
[----:B------:R-:W-:Y:S01]  /*1410*/  IMAD.MOV.U32 R9, RZ, RZ, R23 ;  /* 0x000000ffff097224 */ /* 0x000fe200078e0017 */
[----:B--2---:R0:W-:Y:S02]  /*1420*/  STG.E.64 desc[UR4][R4.64+0x68], R20 ;  /* 0x0000681404007986 */ /* 0x0041e4000c101b04 */
[----:B0-----:R-:W-:Y:S02]  /*1430*/  IMAD.MOV.U32 R4, RZ, RZ, R10 ;  /* 0x000000ffff047224 */ /* 0x001fe400078e000a */
[----:B------:R-:W-:Y:S01]  /*1440*/  IMAD.MOV.U32 R5, RZ, RZ, R13 ;  /* 0x000000ffff057224 */ /* 0x000fe200078e000d */
[----:B------:R-:W-:Y:S06]  /*1450*/  @!P1 BRA `(.L_x_15) ;  /* 0xfffffffc004c9947 */ /* 0x000fec000383ffff */
.L_x_14:
[----:B------:R-:W-:-:S04]  /*1460*/  IADD3 R6, P2, PT, -R7, R2, RZ ;  /* 0x0000000207067210 */ /* 0x000fc80007f5e1ff */
[----:B------:R-:W-:Y:S01]  /*1470*/  ISETP.GT.U32.AND P1, PT, R6, 0x4, PT ;  /* 0x000000040600780c */ /* 0x000fe20003f24070 */
[----:B------:R-:W-:-:S05]  /*1480*/  IMAD.X R6, R3, 0x1, ~R24, P2 ;  /* 0x0000000103067824 */ /* 0x000fca00010e0e18 */
        /* <DEDUP_REMOVED lines=9> */
[----:B--2---:R2:W-:Y:S04]  /*1520*/  STG.E.64 desc[UR4][R4.64+0x8], R18 ;  /* 0x0000081204007986 */ /* 0x0045e8000c101b04 */
[----:B------:R-:W3:Y:S04]  /*1530*/  LDG.E.64 R20, desc[UR4][R8.64+0x10] ;  /* 0x0000100408147981 */ /* 0x000ee8000c1e1b00 */
[----:B---3--:R-:W-:Y:S04]  /*1540*/  STG.E.64 desc[UR4][R4.64+0x10], R20 ;  /* 0x0000101404007986 */ /* 0x008fe8000c101b04 */
[----:B------:R-:W3:Y:S04]  /*1550*/  LDG.E.64 R22, desc[UR4][R8.64+0x18] ;  /* 0x0000180408167981 */ /* 0x000ee8000c1e1b00 */
[----:B---3--:R-:W-:Y:S04]  /*1560*/  STG.E.64 desc[UR4][R4.64+0x18], R22 ;  /* 0x0000181604007986 */ /* 0x008fe8000c101b04 */
[----:B0-----:R-:W3:Y:S01]  /*1570*/  LDG.E.64 R10, desc[UR4][R8.64+0x20] ;  /* 0x00002004080a7981 */ /* 0x001ee2000c1e1b00 */
[----:B-1----:R-:W-:-:S02]  /*1580*/  IADD3 R16, P2, PT, R8, 0x40, RZ ;  /* 0x0000004008107810 */ /* 0x002fc40007f5e0ff */
[----:B------:R-:W-:Y:S01]  /*1590*/  IADD3 R6, P3, PT, R4, 0x40, RZ ;  /* 0x0000004004067810 */ /* 0x000fe20007f7e0ff */
[----:B---3--:R-:W-:Y:S04]  /*15a0*/  STG.E.64 desc[UR4][R4.64+0x20], R10 ;  /* 0x0000200a04007986 */ /* 0x008fe8000c101b04 */
[----:B------:R0:W3:Y:S01]  /*15b0*/  LDG.E.64 R12, desc[UR4][R8.64+0x28] ;  /* 0x00002804080c7981 */ /* 0x0000e2000c1e1b00 */
[----:B------:R-:W-:Y:S01]  /*15c0*/  IADD3 R7, P1, PT, R7, 0x8, RZ ;  /* 0x0000000807077810 */ /* 0x000fe20007f3e0ff */
[----:B--2---:R-:W-:Y:S01]  /*15d0*/  IMAD.X R19, RZ, RZ, R9, P2 ;  /* 0x000000ffff137224 */ /* 0x004fe200010e0609 */
[----:B------:R-:W-:Y:S01]  /*15e0*/  PLOP3.LUT P0, PT, PT, PT, PT, 0x8, 0x80 ;  /* 0x000000000080781c */ /* 0x000fe20003f0e170 */
[----:B------:R-:W-:Y:S02]  /*15f0*/  IMAD.X R17, RZ, RZ, R5, P3 ;  /* 0x000000ffff117224 */ /* 0x000fe400018e0605 */
[----:B------:R-:W-:-:S02]  /*1600*/  IMAD.X R24, RZ, RZ, R24, P1 ;  /* 0x000000ffff187224 */ /* 0x000fc400008e0618 */
[----:B0-----:R-:W-:Y:S02]  /*1610*/  IMAD.MOV.U32 R8, RZ, RZ, R16 ;  /* 0x000000ffff087224 */ /* 0x001fe400078e0010 */
[----:B------:R-:W-:Y:S01]  /*1620*/  IMAD.MOV.U32 R9, RZ, RZ, R19 ;  /* 0x000000ffff097224 */ /* 0x000fe200078e0013 */
[----:B---3--:R0:W-:Y:S02]  /*1630*/  STG.E.64 desc[UR4][R4.64+0x28], R12 ;  /* 0x0000280c04007986 */ /* 0x0081e4000c101b04 */
[----:B0-----:R-:W-:Y:S02]  /*1640*/  IMAD.MOV.U32 R4, RZ, RZ, R6 ;  /* 0x000000ffff047224 */ /* 0x001fe400078e0006 */
[----:B------:R-:W-:-:S07]  /*1650*/  IMAD.MOV.U32 R5, RZ, RZ, R17 ;  /* 0x000000ffff057224 */ /* 0x000fce00078e0011 */
.L_x_16:
[----:B------:R-:W-:-:S04]  /*1660*/  ISETP.LT.U32.AND P1, PT, R7, R2, PT ;  /* 0x000000020700720c */ /* 0x000fc80003f21070 */
[----:B------:R-:W-:-:S13]  /*1670*/  ISETP.LT.OR.EX P0, PT, R24, R3, P0, P1 ;  /* 0x000000031800720c */ /* 0x000fda0000701710 */
[----:B------:R-:W-:Y:S05]  /*1680*/  @!P0 BRA `(.L_x_7) ;  /* 0x0000000000208947 */ /* 0x000fea0003800000 */
[----:B------:R-:W2:Y:S04]  /*1690*/  LDG.E.64 R6, desc[UR4][R8.64+-0x10] ;  /* 0xfffff00408067981 */ /* 0x000ea8000c1e1b00 */
[----:B--2---:R3:W-:Y:S04]  /*16a0*/  STG.E.64 desc[UR4][R4.64+-0x10], R6 ;  /* 0xfffff00604007986 */ /* 0x0047e8000c101b04 */
[----:B------:R-:W2:Y:S04]  /*16b0*/  LDG.E.64 R10, desc[UR4][R8.64+-0x8] ;  /* 0xfffff804080a7981 */ /* 0x000ea8000c1e1b00 */
[----:B--2---:R3:W-:Y:S04]  /*16c0*/  STG.E.64 desc[UR4][R4.64+-0x8], R10 ;  /* 0xfffff80a04007986 */ /* 0x0047e8000c101b04 */
[----:B------:R-:W2:Y:S04]  /*16d0*/  LDG.E.64 R12, desc[UR4][R8.64] ;  /* 0x00000004080c7981 */ /* 0x000ea8000c1e1b00 */
[----:B--2---:R3:W-:Y:S04]  /*16e0*/  STG.E.64 desc[UR4][R4.64], R12 ;  /* 0x0000000c04007986 */ /* 0x0047e8000c101b04 */
[----:B------:R-:W2:Y:S04]  /*16f0*/  LDG.E.64 R16, desc[UR4][R8.64+0x8] ;  /* 0x0000080408107981 */ /* 0x000ea8000c1e1b00 */
[----:B--2---:R3:W-:Y:S02]  /*1700*/  STG.E.64 desc[UR4][R4.64+0x8], R16 ;  /* 0x0000081004007986 */ /* 0x0047e4000c101b04 */
.L_x_7:
[----:B--23--:R-:W2:Y:S02]  /*1710*/  LDC.64 R4, c[0x0][0x390] ;  /* 0x0000e400ff047b82 */ /* 0x00cea40000000a00 */
[----:B--2---:R-:W-:-:S04]  /*1720*/  ISETP.GE.U32.AND P0, PT, R4, 0x1, PT ;  /* 0x000000010400780c */ /* 0x004fc80003f06070 */
[----:B------:R-:W-:-:S13]  /*1730*/  ISETP.GE.AND.EX P0, PT, R5, RZ, PT, P0 ;  /* 0x000000ff0500720c */ /* 0x000fda0003f06300 */
[----:B------:R-:W-:Y:S05]  /*1740*/  @!P0 EXIT ;  /* 0x000000000000894d */ /* 0x000fea0003800000 */
[----:B------:R-:W-:Y:S01]  /*1750*/  IADD3 R7, P1, PT, R14, 0x1, RZ ;  /* 0x000000010e077810 */ /* 0x000fe20007f3e0ff */
[----:B------:R-:W-:-:S03]  /*1760*/  IMAD.MOV.U32 R9, RZ, RZ, R14 ;  /* 0x000000ffff097224 */ /* 0x000fc600078e000e */
[----:B------:R-:W-:Y:S01]  /*1770*/  ISETP.GT.U32.AND P0, PT, R2, R7, PT ;  /* 0x000000070200720c */ /* 0x000fe20003f04070 */
[----:B------:R-:W-:-:S05]  /*1780*/  IMAD.X R6, RZ, RZ, R0, P1 ;  /* 0x000000ffff067224 */ /* 0x000fca00008e0600 */
[----:B------:R-:W-:-:S04]  /*1790*/  ISETP.GT.AND.EX P0, PT, R3, R6, PT, P0 ;  /* 0x000000060300720c */ /* 0x000fc80003f04300 */
[----:B------:R-:W-:-:S04]  /*17a0*/  SEL R7, R2, R7, P0 ;  /* 0x0000000702077207 */ /* 0x000fc80000000000 */
[C---:B------:R-:W-:Y:S01]  /*17b0*/  IADD3 R4, P2, PT, -R7.reuse, R14, RZ ;  /* 0x0000000e07047210 */ /* 0x040fe20007f5e1ff */
[----:B------:R-:W-:Y:S01]  /*17c0*/  IMAD.IADD R5, R7, 0x1, -R14 ;  /* 0x0000000107057824 */ /* 0x000fe200078e0a0e */
[----:B------:R-:W-:Y:S02]  /*17d0*/  SEL R7, R3, R6, P0 ;  /* 0x0000000603077207 */ /* 0x000fe40000000000 */
[----:B------:R-:W-:Y:S02]  /*17e0*/  ISETP.GT.U32.AND P0, PT, R4, -0x4, PT ;  /* 0xfffffffc0400780c */ /* 0x000fe40003f04070 */
[----:B------:R-:W-:Y:S01]  /*17f0*/  LOP3.LUT R5, R5, 0x3, RZ, 0xc0, !PT ;  /* 0x0000000305057812 */ /* 0x000fe200078ec0ff */
[----:B------:R-:W-:-:S03]  /*1800*/  IMAD.X R4, R0, 0x1, ~R7, P2 ;  /* 0x0000000100047824 */ /* 0x000fc600010e0e07 */
[----:B------:R-:W-:Y:S02]  /*1810*/  ISETP.NE.U32.AND P1, PT, R5, RZ, PT ;  /* 0x000000ff0500720c */ /* 0x000fe40003f25070 */
[----:B------:R-:W-:Y:S02]  /*1820*/  ISETP.GT.U32.AND.EX P0, PT, R4, -0x1, PT, P0 ;  /* 0xffffffff0400780c */ /* 0x000fe40003f04100 */
[----:B------:R-:W-:-:S13]  /*1830*/  ISETP.NE.AND.EX P1, PT, RZ, RZ, PT, P1 ;  /* 0x000000ffff00720c */ /* 0x000fda0003f25310 */
[----:B------:R-:W-:Y:S05]  /*1840*/  @!P1 BRA `(.L_x_17) ;  /* 0x0000000000689947 */ /* 0x000fea0003800000 */
[----:B------:R-:W2:Y:S01]  /*1850*/  LDCU.128 UR8, c[0x0][0x380] ;  /* 0x00007000ff0877ac */ /* 0x000ea20008000c00 */
[C---:B------:R-:W-:Y:S01]  /*1860*/  IMAD.SHL.U32 R11, R14.reuse, 0x8, RZ ;  /* 0x000000080e0b7824 */ /* 0x040fe200078e00ff */
[----:B01----:R-:W-:Y:S02]  /*1870*/  SHF.L.U64.HI R12, R14, 0x3, R0 ;  /* 0x000000030e0c7819 */ /* 0x003fe40000010200 */
[----:B------:R-:W-:Y:S02]  /*1880*/  IADD3 R9, P3, PT, R5, R14, RZ ;  /* 0x0000000e05097210 */ /* 0x000fe40007f7e0ff */
[----:B------:R-:W-:-:S03]  /*1890*/  IADD3 R8, P4, PT, RZ, -R5, RZ ;  /* 0x80000005ff087210 */ /* 0x000fc60007f9e0ff */
[----:B------:R-:W-:Y:S02]  /*18a0*/  IMAD.X R0, RZ, RZ, R0, P3 ;  /* 0x000000ffff007224 */ /* 0x000fe400018e0600 */
[----:B------:R-:W-:Y:S01]  /*18b0*/  IMAD.X R10, RZ, RZ, -0x1, P4 ;  /* 0xffffffffff0a7424 */ /* 0x000fe200020e06ff */
[C---:B--2---:R-:W-:Y:S02]  /*18c0*/  IADD3 R13, P1, PT, R11.reuse, UR8, RZ ;  /* 0x000000080b0d7c10 */ /* 0x044fe4000ff3e0ff */
[----:B------:R-:W-:Y:S02]  /*18d0*/  IADD3 R11, P2, PT, R11, UR10, RZ ;  /* 0x0000000a0b0b7c10 */ /* 0x000fe4000ff5e0ff */
[C---:B------:R-:W-:Y:S02]  /*18e0*/  IADD3.X R14, PT, PT, R12.reuse, UR9, RZ, P1, !PT ;  /* 0x000000090c0e7c10 */ /* 0x040fe40008ffe4ff */
[----:B------:R-:W-:-:S09]  /*18f0*/  IADD3.X R12, PT, PT, R12, UR11, RZ, P2, !PT ;  /* 0x0000000b0c0c7c10 */ /* 0x000fd200097fe4ff */
.L_x_18:
[----:B--2---:R-:W-:Y:S02]  /*1900*/  IMAD.MOV.U32 R4, RZ, RZ, R11 ;  /* 0x000000ffff047224 */ /* 0x004fe400078e000b */
[----:B------:R-:W-:-:S06]  /*1910*/  IMAD.MOV.U32 R5, RZ, RZ, R12 ;  /* 0x000000ffff057224 */ /* 0x000fcc00078e000c */
[----:B------:R-:W2:Y:S01]  /*1920*/  LDG.E.64 R4, desc[UR4][R4.64] ;  /* 0x0000000404047981 */ /* 0x000ea2000c1e1b00 */
[----:B------:R-:W-:Y:S01]  /*1930*/  IADD3 R8, P1, PT, R8, 0x1, RZ ;  /* 0x0000000108087810 */ /* 0x000fe20007f3e0ff */
[----:B------:R-:W-:Y:S01]  /*1940*/  IMAD.MOV.U32 R6, RZ, RZ, R13 ;  /* 0x000000ffff067224 */ /* 0x000fe200078e000d */
[----:B------:R-:W-:Y:S01]  /*1950*/  IADD3 R13, P2, PT, R13, 0x8, RZ ;  /* 0x000000080d0d7810 */ /* 0x000fe20007f5e0ff */
[----:B------:R-:W-:Y:S01]  /*1960*/  IMAD.MOV.U32 R7, RZ, RZ, R14 ;  /* 0x000000ffff077224 */ /* 0x000fe200078e000e */
[----:B------:R-:W-:Y:S01]  /*1970*/  IADD3 R11, P3, PT, R11, 0x8, RZ ;  /* 0x000000080b0b7810 */ /* 0x000fe20007f7e0ff */
[----:B------:R-:W-:Y:S01]  /*1980*/  IMAD.X R10, RZ, RZ, R10, P1 ;  /* 0x000000ffff0a7224 */ /* 0x000fe200008e060a */
[----:B------:R-:W-:Y:S01]  /*1990*/  ISETP.NE.U32.AND P1, PT, R8, RZ, PT ;  /* 0x000000ff0800720c */ /* 0x000fe20003f25070 */
[----:B------:R-:W-:Y:S02]  /*19a0*/  IMAD.X R14, RZ, RZ, R14, P2 ;  /* 0x000000ffff0e7224 */ /* 0x000fe400010e060e */
[----:B------:R-:W-:Y:S01]  /*19b0*/  IMAD.X R12, RZ, RZ, R12, P3 ;  /* 0x000000ffff0c7224 */ /* 0x000fe200018e060c */
[----:B------:R-:W-:Y:S01]  /*19c0*/  ISETP.NE.AND.EX P1, PT, R10, RZ, PT, P1 ;  /* 0x000000ff0a00720c */ /* 0x000fe20003f25310 */
[----:B--2---:R2:W-:-:S12]  /*19d0*/  STG.E.64 desc[UR4][R6.64], R4 ;  /* 0x0000000406007986 */ /* 0x0045d8000c101b04 */
[----:B------:R-:W-:Y:S05]  /*19e0*/  @P1 BRA `(.L_x_18) ;  /* 0xfffffffc00c41947 */ /* 0x000fea000383ffff */
.L_x_17:
[----:B------:R-:W-:Y:S05]  /*19f0*/  @P0 EXIT ;  /* 0x000000000000094d */ /* 0x000fea0003800000 */
[----:B------:R-:W3:Y:S01]  /*1a00*/  LDCU.128 UR8, c[0x0][0x380] ;  /* 0x00007000ff0877ac */ /* 0x000ee20008000c00 */
[C---:B--2---:R-:W-:Y:S02]  /*1a10*/  IADD3 R5, P2, PT, -R9.reuse, R2, RZ ;  /* 0x0000000209057210 */ /* 0x044fe40007f5e1ff */
[----:B------:R-:W-:Y:S02]  /*1a20*/  LEA R4, P0, R9, 0x10, 0x3 ;  /* 0x0000001009047811 */ /* 0x000fe400078018ff */
[----:B------:R-:W-:Y:S01]  /*1a30*/  ISETP.GT.U32.AND P1, PT, R5, 0xc, PT ;  /* 0x0000000c0500780c */ /* 0x000fe20003f24070 */
[--C-:B------:R-:W-:Y:S01]  /*1a40*/  IMAD.X R5, R3, 0x1, ~R0.reuse, P2 ;  /* 0x0000000103057824 */ /* 0x100fe200010e0e00 */
[----:B------:R-:W-:-:S04]  /*1a50*/  LEA.HI.X R8, R9, RZ, R0, 0x3, P0 ;  /* 0x000000ff09087211 */ /* 0x000fc800000f1c00 */
[----:B------:R-:W-:Y:S02]  /*1a60*/  ISETP.GT.AND.EX P1, PT, R5, RZ, PT, P1 ;  /* 0x000000ff0500720c */ /* 0x000fe40003f24310 */
[C---:B---3--:R-:W-:Y:S02]  /*1a70*/  IADD3 R6, P2, PT, R4.reuse, UR10, RZ ;  /* 0x0000000a04067c10 */ /* 0x048fe4000ff5e0ff */
[----:B------:R-:W-:Y:S02]  /*1a80*/  IADD3 R4, P0, PT, R4, UR8, RZ ;  /* 0x0000000804047c10 */ /* 0x000fe4000ff1e0ff */
[C---:B------:R-:W-:Y:S02]  /*1a90*/  IADD3.X R7, PT, PT, R8.reuse, UR11, RZ, P2, !PT ;  /* 0x0000000b08077c10 */ /* 0x040fe400097fe4ff */
[----:B------:R-:W-:Y:S02]  /*1aa0*/  IADD3.X R5, PT, PT, R8, UR9, RZ, P0, !PT ;  /* 0x0000000908057c10 */ /* 0x000fe400087fe4ff */
[----:B------:R-:W-:-:S03]  /*1ab0*/  PLOP3.LUT P0, PT, PT, PT, PT, 0x80, 0x8 ;  /* 0x000000000008781c */ /* 0x000fc60003f0f070 */
[----:B------:R-:W-:Y:S10]  /*1ac0*/  @!P1 BRA `(.L_x_19) ;  /* 0x0000000000c09947 */ /* 0x000ff40003800000 */
[----:B------:R-:W-:Y:S02]  /*1ad0*/  IADD3 R8, P1, PT, R2, -0xc, RZ ;  /* 0xfffffff402087810 */ /* 0x000fe40007f3e0ff */
[----:B------:R-:W-:Y:S02]  /*1ae0*/  PLOP3.LUT P0, PT, PT, PT, PT, 0x8, 0x80 ;  /* 0x000000000080781c */ /* 0x000fe40003f0e170 */
[----:B------:R-:W-:-:S11]  /*1af0*/  IADD3.X R11, PT, PT, R3, -0x1, RZ, P1, !PT ;  /* 0xffffffff030b7810 */ /* 0x000fd60000ffe4ff */
.L_x_20:
[----:B01----:R-:W2:Y:S04]  /*1b00*/  LDG.E.64 R12, desc[UR4][R6.64+-0x10] ;  /* 0xfffff004060c7981 */ /* 0x003ea8000c1e1b00 */
        /* <DEDUP_REMOVED lines=44> */
.L_x_19:
[----:B------:R-:W-:-:S04]  /*1dd0*/  IADD3 R8, P2, PT, -R9, R2, RZ ;  /* 0x0000000209087210 */ /* 0x000fc80007f5e1ff */
[----:B------:R-:W-:Y:S01]  /*1de0*/  ISETP.GT.U32.AND P1, PT, R8, 0x4, PT ;  /* 0x000000040800780c */ /* 0x000fe20003f24070 */
[----:B------:R-:W-:-:S05]  /*1df0*/  IMAD.X R8, R3, 0x1, ~R0, P2 ;  /* 0x0000000103087824 */ /* 0x000fca00010e0e00 */
[----:B------:R-:W-:-:S13]  /*1e00*/  ISETP.GT.AND.EX P1, PT, R8, RZ, PT, P1 ;  /* 0x000000ff0800720c */ /* 0x000fda0003f24310 */
[----:B------:R-:W-:Y:S05]  /*1e10*/  @!P1 BRA `(.L_x_21) ;  /* 0x00000000006c9947 */ /* 0x000fea0003800000 */
[----:B------:R-:W2:Y:S04]  /*1e20*/  LDG.E.64 R10, desc[UR4][R6.64+-0x10] ;  /* 0xfffff004060a7981 */ /* 0x000ea8000c1e1b00 */
[----:B--2---:R2:W-:Y:S04]  /*1e30*/  STG.E.64 desc[UR4][R4.64+-0x10], R10 ;  /* 0xfffff00a04007986 */ /* 0x0045e8000c101b04 */
[----:B01----:R-:W3:Y:S04]  /*1e40*/  LDG.E.64 R12, desc[UR4][R6.64+-0x8] ;  /* 0xfffff804060c7981 */ /* 0x003ee8000c1e1b00 */
[----:B---3--:R-:W-:Y:S04]  /*1e50*/  STG.E.64 desc[UR4][R4.64+-0x8], R12 ;  /* 0xfffff80c04007986 */ /* 0x008fe8000c101b04 */
[----:B------:R-:W3:Y:S04]  /*1e60*/  LDG.E.64 R14, desc[UR4][R6.64] ;  /* 0x00000004060e7981 */ /* 0x000ee8000c1e1b00 */
[----:B---3--:R0:W-:Y:S04]  /*1e70*/  STG.E.64 desc[UR4][R4.64], R14 ;  /* 0x0000000e04007986 */ /* 0x0081e8000c101b04 */
[----:B------:R-:W3:Y:S04]  /*1e80*/  LDG.E.64 R16, desc[UR4][R6.64+0x8] ;  /* 0x0000080406107981 */ /* 0x000ee8000c1e1b00 */
[----:B---3--:R1:W-:Y:S04]  /*1e90*/  STG.E.64 desc[UR4][R4.64+0x8], R16 ;  /* 0x0000081004007986 */ /* 0x0083e8000c101b04 */
[----:B------:R-:W3:Y:S04]  /*1ea0*/  LDG.E.64 R18, desc[UR4][R6.64+0x10] ;  /* 0x0000100406127981 */ /* 0x000ee8000c1e1b00 */
[----:B---3--:R-:W-:Y:S04]  /*1eb0*/  STG.E.64 desc[UR4][R4.64+0x10], R18 ;  /* 0x0000101204007986 */ /* 0x008fe8000c101b04 */
[----:B------:R-:W3:Y:S04]  /*1ec0*/  LDG.E.64 R20, desc[UR4][R6.64+0x18] ;  /* 0x0000180406147981 */ /* 0x000ee8000c1e1b00 */
[----:B---3--:R-:W-:Y:S04]  /*1ed0*/  STG.E.64 desc[UR4][R4.64+0x18], R20 ;  /* 0x0000181404007986 */ /* 0x008fe8000c101b04 */
[----:B--2---:R-:W2:Y:S01]  /*1ee0*/  LDG.E.64 R10, desc[UR4][R6.64+0x20] ;  /* 0x00002004060a7981 */ /* 0x004ea2000c1e1b00 */
[----:B0-----:R-:W-:-:S02]  /*1ef0*/  IADD3 R14, P2, PT, R6, 0x40, RZ ;  /* 0x00000040060e7810 */ /* 0x001fc40007f5e0ff */
[----:B------:R-:W-:Y:S01]  /*1f00*/  IADD3 R8, P3, PT, R4, 0x40, RZ ;  /* 0x0000004004087810 */ /* 0x000fe20007f7e0ff */
[----:B--2---:R-:W-:Y:S04]  /*1f10*/  STG.E.64 desc[UR4][R4.64+0x20], R10 ;  /* 0x0000200a04007986 */ /* 0x004fe8000c101b04 */
[----:B------:R0:W2:Y:S01]  /*1f20*/  LDG.E.64 R12, desc[UR4][R6.64+0x28] ;  /* 0x00002804060c7981 */ /* 0x0000a2000c1e1b00 */
[----:B------:R-:W-:Y:S01]  /*1f30*/  IADD3 R9, P1, PT, R9, 0x8, RZ ;  /* 0x0000000809097810 */ /* 0x000fe20007f3e0ff */
[----:B-1----:R-:W-:Y:S01]  /*1f40*/  IMAD.X R17, RZ, RZ, R7, P2 ;  /* 0x000000ffff117224 */ /* 0x002fe200010e0607 */
[----:B------:R-:W-:Y:S01]  /*1f50*/  PLOP3.LUT P0, PT, PT, PT, PT, 0x8, 0x80 ;  /* 0x000000000080781c */ /* 0x000fe20003f0e170 */
[----:B------:R-:W-:Y:S02]  /*1f60*/  IMAD.X R15, RZ, RZ, R5, P3 ;  /* 0x000000ffff0f7224 */ /* 0x000fe400018e0605 */
[----:B------:R-:W-:-:S02]  /*1f70*/  IMAD.X R0, RZ, RZ, R0, P1 ;  /* 0x000000ffff007224 */ /* 0x000fc400008e0600 */
[----:B0-----:R-:W-:Y:S02]  /*1f80*/  IMAD.MOV.U32 R6, RZ, RZ, R14 ;  /* 0x000000ffff067224 */ /* 0x001fe400078e000e */
[----:B------:R-:W-:Y:S01]  /*1f90*/  IMAD.MOV.U32 R7, RZ, RZ, R17 ;  /* 0x000000ffff077224 */ /* 0x000fe200078e0011 */
[----:B--2---:R0:W-:Y:S02]  /*1fa0*/  STG.E.64 desc[UR4][R4.64+0x28], R12 ;  /* 0x0000280c04007986 */ /* 0x0041e4000c101b04 */
[----:B0-----:R-:W-:Y:S02]  /*1fb0*/  IMAD.MOV.U32 R4, RZ, RZ, R8 ;  /* 0x000000ffff047224 */ /* 0x001fe400078e0008 */
[----:B------:R-:W-:-:S07]  /*1fc0*/  IMAD.MOV.U32 R5, RZ, RZ, R15 ;  /* 0x000000ffff057224 */ /* 0x000fce00078e000f */
.L_x_21:
[----:B------:R-:W-:-:S04]  /*1fd0*/  ISETP.LT.U32.AND P1, PT, R9, R2, PT ;  /* 0x000000020900720c */ /* 0x000fc80003f21070 */
[----:B------:R-:W-:-:S13]  /*1fe0*/  ISETP.LT.OR.EX P0, PT, R0, R3, P0, P1 ;  /* 0x000000030000720c */ /* 0x000fda0000701710 */
[----:B------:R-:W-:Y:S05]  /*1ff0*/  @!P0 EXIT ;  /* 0x000000000000894d */ /* 0x000fea0003800000 */
[----:B------:R-:W2:Y:S04]  /*2000*/  LDG.E.64 R2, desc[UR4][R6.64+-0x10] ;  /* 0xfffff00406027981 */ /* 0x000ea8000c1e1b00 */
[----:B--2---:R-:W-:Y:S04]  /*2010*/  STG.E.64 desc[UR4][R4.64+-0x10], R2 ;  /* 0xfffff00204007986 */ /* 0x004fe8000c101b04 */
[----:B------:R-:W2:Y:S04]  /*2020*/  LDG.E.64 R8, desc[UR4][R6.64+-0x8] ;  /* 0xfffff80406087981 */ /* 0x000ea8000c1e1b00 */
[----:B--2---:R-:W-:Y:S04]  /*2030*/  STG.E.64 desc[UR4][R4.64+-0x8], R8 ;  /* 0xfffff80804007986 */ /* 0x004fe8000c101b04 */
[----:B------:R-:W2:Y:S04]  /*2040*/  LDG.E.64 R10, desc[UR4][R6.64] ;  /* 0x00000004060a7981 */ /* 0x000ea8000c1e1b00 */
[----:B--2---:R-:W-:Y:S04]  /*2050*/  STG.E.64 desc[UR4][R4.64], R10 ;  /* 0x0000000a04007986 */ /* 0x004fe8000c101b04 */
[----:B01----:R-:W2:Y:S04]  /*2060*/  LDG.E.64 R12, desc[UR4][R6.64+0x8] ;  /* 0x00000804060c7981 */ /* 0x003ea8000c1e1b00 */
[----:B--2---:R-:W-:Y:S01]  /*2070*/  STG.E.64 desc[UR4][R4.64+0x8], R12 ;  /* 0x0000080c04007986 */ /* 0x004fe2000c101b04 */
[----:B------:R-:W-:Y:S05]  /*2080*/  EXIT ;  /* 0x000000000000794d */ /* 0x000fea0003800000 */
.L_x_22:
[----:B------:R-:W-:-:S00]  /*2090*/  BRA `(.L_x_22) ;  /* 0xfffffffc00fc7947 */ /* 0x000fc0000383ffff */
[----:B------:R-:W-:-:S00]  /*20a0*/  NOP ;  /* 0x0000000000007918 */ /* 0x000fc00000000000 */
        /* <DEDUP_REMOVED lines=13> */
.L_x_23:


//--------------------- .nv.shared.reserved.0     --------------------------
	.section	.nv.shared.reserved.0,"aw",@nobits
	.weak		__nv_reservedSMEM_offset_0_alias
	.size		__nv_reservedSMEM_offset_0_alias, 0, 64
	.other		__nv_reservedSMEM_offset_0_alias,@"STO_CUDA_RESERVED_SHARED STV_DEFAULT"
__nv_reservedSMEM_offset_0_alias:
	.zero		0
	.zero		64


//--------------------- .nv.constant0._Z13mergeVec_halfIxEvPT_S1_l --------------------------
	.section	.nv.constant0._Z13mergeVec_halfIxEvPT_S1_l,"a",@progbits
	.sectionflags	@""
	.align	4
.nv.constant0._Z13mergeVec_halfIxEvPT_S1_l:
	.zero		920


//--------------------- SYMBOLS --------------------------

	.type		.nv.reservedSmem.offset0,@object
	.size		.nv.reservedSmem.offset0,0x4
